//
// Generated by NVIDIA NVVM Compiler
//
// Compiler Build ID: CL-36424714
// Cuda compilation tools, release 13.0, V13.0.88
// Based on NVVM 20.0.0
//

.version 9.0
.target sm_100
.address_size 64

	// .globl	_Z20histo_private_kernelPcjPj
// _ZZ20histo_private_kernelPcjPjE7histo_s has been demoted

.visible .entry _Z20histo_private_kernelPcjPj(
	.param .u64 .ptr .align 1 _Z20histo_private_kernelPcjPj_param_0,
	.param .u32 _Z20histo_private_kernelPcjPj_param_1,
	.param .u64 .ptr .align 1 _Z20histo_private_kernelPcjPj_param_2
)
{
	.reg .pred 	%p<44>;
	.reg .b16 	%rs<46>;
	.reg .b32 	%r<216>;
	.reg .b64 	%rd<31>;
	// demoted variable
	.shared .align 4 .b8 _ZZ20histo_private_kernelPcjPjE7histo_s[1024];
	ld.param.u64 	%rd12, [_Z20histo_private_kernelPcjPj_param_0];
	ld.param.u32 	%r73, [_Z20histo_private_kernelPcjPj_param_1];
	ld.param.u64 	%rd13, [_Z20histo_private_kernelPcjPj_param_2];
	cvta.to.global.u64 	%rd1, %rd12;
	cvta.to.global.u64 	%rd2, %rd13;
	mov.u32 	%r215, %tid.x;
	setp.gt.u32 	%p1, %r215, 255;
	@%p1 bra 	$L__BB0_7;
	mov.u32 	%r2, %ntid.x;
	add.s32 	%r74, %r215, %r2;
	max.u32 	%r75, %r74, 256;
	setp.lt.u32 	%p2, %r74, 256;
	selp.u32 	%r76, 1, 0, %p2;
	add.s32 	%r77, %r74, %r76;
	sub.s32 	%r78, %r75, %r77;
	div.u32 	%r79, %r78, %r2;
	add.s32 	%r3, %r79, %r76;
	and.b32  	%r80, %r3, 3;
	setp.eq.s32 	%p3, %r80, 3;
	mov.u32 	%r202, %r215;
	@%p3 bra 	$L__BB0_4;
	add.s32 	%r81, %r3, 1;
	and.b32  	%r82, %r81, 3;
	shl.b32 	%r83, %r215, 2;
	mov.u32 	%r84, _ZZ20histo_private_kernelPcjPjE7histo_s;
	add.s32 	%r199, %r84, %r83;
	shl.b32 	%r5, %r2, 2;
	neg.s32 	%r198, %r82;
	mad.lo.s32 	%r202, %r2, %r82, %r215;
$L__BB0_3:
	.pragma "nounroll";
	mov.b32 	%r85, 0;
	st.shared.u32 	[%r199], %r85;
	add.s32 	%r199, %r199, %r5;
	add.s32 	%r198, %r198, 1;
	setp.ne.s32 	%p4, %r198, 0;
	@%p4 bra 	$L__BB0_3;
$L__BB0_4:
	setp.lt.u32 	%p5, %r3, 3;
	@%p5 bra 	$L__BB0_7;
	shl.b32 	%r13, %r2, 2;
	shl.b32 	%r86, %r202, 2;
	mov.u32 	%r87, _ZZ20histo_private_kernelPcjPjE7histo_s;
	add.s32 	%r201, %r87, %r86;
	shl.b32 	%r15, %r2, 4;
	shl.b32 	%r16, %r2, 3;
	mul.lo.s32 	%r17, %r2, 12;
$L__BB0_6:
	mov.b32 	%r88, 0;
	st.shared.u32 	[%r201], %r88;
	add.s32 	%r89, %r201, %r13;
	st.shared.u32 	[%r89], %r88;
	add.s32 	%r90, %r201, %r16;
	st.shared.u32 	[%r90], %r88;
	add.s32 	%r91, %r201, %r17;
	st.shared.u32 	[%r91], %r88;
	add.s32 	%r202, %r202, %r13;
	add.s32 	%r201, %r201, %r15;
	setp.lt.u32 	%p6, %r202, 256;
	@%p6 bra 	$L__BB0_6;
$L__BB0_7:
	bar.sync 	0;
	mov.u32 	%r92, %ctaid.x;
	mov.u32 	%r22, %ntid.x;
	mad.lo.s32 	%r93, %r92, %r22, %r215;
	shl.b32 	%r205, %r93, 2;
	setp.eq.s32 	%p7, %r205, -4;
	setp.ge.u32 	%p8, %r205, %r73;
	or.pred  	%p9, %p7, %p8;
	@%p9 bra 	$L__BB0_48;
	add.s32 	%r94, %r205, 4;
	min.u32 	%r95, %r94, %r73;
	add.s32 	%r96, %r205, 1;
	max.u32 	%r24, %r95, %r96;
	sub.s32 	%r25, %r24, %r205;
	and.b32  	%r26, %r25, 7;
	sub.s32 	%r97, %r205, %r24;
	setp.gt.u32 	%p10, %r97, -8;
	@%p10 bra 	$L__BB0_27;
	and.b32  	%r98, %r25, -8;
	neg.s32 	%r203, %r98;
	cvt.u64.u32 	%rd14, %r205;
	add.s64 	%rd15, %rd14, %rd1;
	add.s64 	%rd29, %rd15, 3;
$L__BB0_10:
	.pragma "nounroll";
	ld.global.u8 	%rs16, [%rd29+-3];
	add.s16 	%rs1, %rs16, -97;
	and.b16  	%rs17, %rs1, 255;
	setp.gt.u16 	%p11, %rs17, 25;
	@%p11 bra 	$L__BB0_12;
	cvt.u32.u16 	%r99, %rs1;
	and.b32  	%r100, %r99, 252;
	mov.u32 	%r101, _ZZ20histo_private_kernelPcjPjE7histo_s;
	add.s32 	%r102, %r101, %r100;
	atom.shared.add.u32 	%r103, [%r102], 1;
$L__BB0_12:
	ld.global.u8 	%rs18, [%rd29+-2];
	add.s16 	%rs2, %rs18, -97;
	and.b16  	%rs19, %rs2, 255;
	setp.gt.u16 	%p12, %rs19, 25;
	@%p12 bra 	$L__BB0_14;
	cvt.u32.u16 	%r104, %rs2;
	and.b32  	%r105, %r104, 252;
	mov.u32 	%r106, _ZZ20histo_private_kernelPcjPjE7histo_s;
	add.s32 	%r107, %r106, %r105;
	atom.shared.add.u32 	%r108, [%r107], 1;
$L__BB0_14:
	ld.global.u8 	%rs20, [%rd29+-1];
	add.s16 	%rs3, %rs20, -97;
	and.b16  	%rs21, %rs3, 255;
	setp.gt.u16 	%p13, %rs21, 25;
	@%p13 bra 	$L__BB0_16;
	cvt.u32.u16 	%r109, %rs3;
	and.b32  	%r110, %r109, 252;
	mov.u32 	%r111, _ZZ20histo_private_kernelPcjPjE7histo_s;
	add.s32 	%r112, %r111, %r110;
	atom.shared.add.u32 	%r113, [%r112], 1;
$L__BB0_16:
	ld.global.u8 	%rs22, [%rd29];
	add.s16 	%rs4, %rs22, -97;
	and.b16  	%rs23, %rs4, 255;
	setp.gt.u16 	%p14, %rs23, 25;
	@%p14 bra 	$L__BB0_18;
	cvt.u32.u16 	%r114, %rs4;
	and.b32  	%r115, %r114, 252;
	mov.u32 	%r116, _ZZ20histo_private_kernelPcjPjE7histo_s;
	add.s32 	%r117, %r116, %r115;
	atom.shared.add.u32 	%r118, [%r117], 1;
$L__BB0_18:
	ld.global.u8 	%rs24, [%rd29+1];
	add.s16 	%rs5, %rs24, -97;
	and.b16  	%rs25, %rs5, 255;
	setp.gt.u16 	%p15, %rs25, 25;
	@%p15 bra 	$L__BB0_20;
	cvt.u32.u16 	%r119, %rs5;
	and.b32  	%r120, %r119, 252;
	mov.u32 	%r121, _ZZ20histo_private_kernelPcjPjE7histo_s;
	add.s32 	%r122, %r121, %r120;
	atom.shared.add.u32 	%r123, [%r122], 1;
$L__BB0_20:
	ld.global.u8 	%rs26, [%rd29+2];
	add.s16 	%rs6, %rs26, -97;
	and.b16  	%rs27, %rs6, 255;
	setp.gt.u16 	%p16, %rs27, 25;
	@%p16 bra 	$L__BB0_22;
	cvt.u32.u16 	%r124, %rs6;
	and.b32  	%r125, %r124, 252;
	mov.u32 	%r126, _ZZ20histo_private_kernelPcjPjE7histo_s;
	add.s32 	%r127, %r126, %r125;
	atom.shared.add.u32 	%r128, [%r127], 1;
$L__BB0_22:
	ld.global.u8 	%rs28, [%rd29+3];
	add.s16 	%rs7, %rs28, -97;
	and.b16  	%rs29, %rs7, 255;
	setp.gt.u16 	%p17, %rs29, 25;
	@%p17 bra 	$L__BB0_24;
	cvt.u32.u16 	%r129, %rs7;
	and.b32  	%r130, %r129, 252;
	mov.u32 	%r131, _ZZ20histo_private_kernelPcjPjE7histo_s;
	add.s32 	%r132, %r131, %r130;
	atom.shared.add.u32 	%r133, [%r132], 1;
$L__BB0_24:
	ld.global.u8 	%rs30, [%rd29+4];
	add.s16 	%rs8, %rs30, -97;
	and.b16  	%rs31, %rs8, 255;
	setp.gt.u16 	%p18, %rs31, 25;
	@%p18 bra 	$L__BB0_26;
	cvt.u32.u16 	%r134, %rs8;
	and.b32  	%r135, %r134, 252;
	mov.u32 	%r136, _ZZ20histo_private_kernelPcjPjE7histo_s;
	add.s32 	%r137, %r136, %r135;
	atom.shared.add.u32 	%r138, [%r137], 1;
$L__BB0_26:
	add.s32 	%r205, %r205, 8;
	add.s32 	%r203, %r203, 8;
	add.s64 	%rd29, %rd29, 8;
	setp.ne.s32 	%p19, %r203, 0;
	@%p19 bra 	$L__BB0_10;
$L__BB0_27:
	setp.eq.s32 	%p20, %r26, 0;
	@%p20 bra 	$L__BB0_48;
	and.b32  	%r33, %r24, 3;
	setp.lt.u32 	%p21, %r26, 4;
	@%p21 bra 	$L__BB0_38;
	cvt.u64.u32 	%rd16, %r205;
	add.s64 	%rd6, %rd1, %rd16;
	ld.global.u8 	%rs32, [%rd6];
	add.s16 	%rs9, %rs32, -97;
	and.b16  	%rs33, %rs9, 255;
	setp.gt.u16 	%p22, %rs33, 25;
	@%p22 bra 	$L__BB0_31;
	cvt.u32.u16 	%r139, %rs9;
	and.b32  	%r140, %r139, 252;
	mov.u32 	%r141, _ZZ20histo_private_kernelPcjPjE7histo_s;
	add.s32 	%r142, %r141, %r140;
	atom.shared.add.u32 	%r143, [%r142], 1;
$L__BB0_31:
	ld.global.u8 	%rs34, [%rd6+1];
	add.s16 	%rs10, %rs34, -97;
	and.b16  	%rs35, %rs10, 255;
	setp.gt.u16 	%p23, %rs35, 25;
	@%p23 bra 	$L__BB0_33;
	cvt.u32.u16 	%r144, %rs10;
	and.b32  	%r145, %r144, 252;
	mov.u32 	%r146, _ZZ20histo_private_kernelPcjPjE7histo_s;
	add.s32 	%r147, %r146, %r145;
	atom.shared.add.u32 	%r148, [%r147], 1;
$L__BB0_33:
	ld.global.u8 	%rs36, [%rd6+2];
	add.s16 	%rs11, %rs36, -97;
	and.b16  	%rs37, %rs11, 255;
	setp.gt.u16 	%p24, %rs37, 25;
	@%p24 bra 	$L__BB0_35;
	cvt.u32.u16 	%r149, %rs11;
	and.b32  	%r150, %r149, 252;
	mov.u32 	%r151, _ZZ20histo_private_kernelPcjPjE7histo_s;
	add.s32 	%r152, %r151, %r150;
	atom.shared.add.u32 	%r153, [%r152], 1;
$L__BB0_35:
	ld.global.u8 	%rs38, [%rd6+3];
	add.s16 	%rs12, %rs38, -97;
	and.b16  	%rs39, %rs12, 255;
	setp.gt.u16 	%p25, %rs39, 25;
	@%p25 bra 	$L__BB0_37;
	cvt.u32.u16 	%r154, %rs12;
	and.b32  	%r155, %r154, 252;
	mov.u32 	%r156, _ZZ20histo_private_kernelPcjPjE7histo_s;
	add.s32 	%r157, %r156, %r155;
	atom.shared.add.u32 	%r158, [%r157], 1;
$L__BB0_37:
	add.s32 	%r205, %r205, 4;
$L__BB0_38:
	setp.eq.s32 	%p26, %r33, 0;
	@%p26 bra 	$L__BB0_48;
	setp.eq.s32 	%p27, %r33, 1;
	@%p27 bra 	$L__BB0_45;
	cvt.u64.u32 	%rd17, %r205;
	add.s64 	%rd7, %rd1, %rd17;
	ld.global.u8 	%rs40, [%rd7];
	add.s16 	%rs13, %rs40, -97;
	and.b16  	%rs41, %rs13, 255;
	setp.gt.u16 	%p28, %rs41, 25;
	@%p28 bra 	$L__BB0_42;
	cvt.u32.u16 	%r159, %rs13;
	and.b32  	%r160, %r159, 252;
	mov.u32 	%r161, _ZZ20histo_private_kernelPcjPjE7histo_s;
	add.s32 	%r162, %r161, %r160;
	atom.shared.add.u32 	%r163, [%r162], 1;
$L__BB0_42:
	ld.global.u8 	%rs42, [%rd7+1];
	add.s16 	%rs14, %rs42, -97;
	and.b16  	%rs43, %rs14, 255;
	setp.gt.u16 	%p29, %rs43, 25;
	@%p29 bra 	$L__BB0_44;
	cvt.u32.u16 	%r164, %rs14;
	and.b32  	%r165, %r164, 252;
	mov.u32 	%r166, _ZZ20histo_private_kernelPcjPjE7histo_s;
	add.s32 	%r167, %r166, %r165;
	atom.shared.add.u32 	%r168, [%r167], 1;
$L__BB0_44:
	add.s32 	%r205, %r205, 2;
$L__BB0_45:
	and.b32  	%r169, %r24, 1;
	setp.eq.b32 	%p30, %r169, 1;
	not.pred 	%p31, %p30;
	@%p31 bra 	$L__BB0_48;
	cvt.u64.u32 	%rd18, %r205;
	add.s64 	%rd19, %rd1, %rd18;
	ld.global.u8 	%rs44, [%rd19];
	add.s16 	%rs15, %rs44, -97;
	and.b16  	%rs45, %rs15, 255;
	setp.gt.u16 	%p32, %rs45, 25;
	@%p32 bra 	$L__BB0_48;
	cvt.u32.u16 	%r170, %rs15;
	and.b32  	%r171, %r170, 252;
	mov.u32 	%r172, _ZZ20histo_private_kernelPcjPjE7histo_s;
	add.s32 	%r173, %r172, %r171;
	atom.shared.add.u32 	%r174, [%r173], 1;
$L__BB0_48:
	setp.gt.u32 	%p33, %r215, 255;
	bar.sync 	0;
	@%p33 bra 	$L__BB0_65;
	add.s32 	%r175, %r215, %r22;
	max.u32 	%r176, %r175, 256;
	setp.lt.u32 	%p34, %r175, 256;
	selp.u32 	%r177, 1, 0, %p34;
	add.s32 	%r178, %r175, %r177;
	sub.s32 	%r179, %r176, %r178;
	div.u32 	%r180, %r179, %r22;
	add.s32 	%r38, %r180, %r177;
	and.b32  	%r181, %r38, 3;
	setp.eq.s32 	%p35, %r181, 3;
	@%p35 bra 	$L__BB0_54;
	add.s32 	%r182, %r38, 1;
	and.b32  	%r183, %r182, 3;
	mul.wide.u32 	%rd20, %r215, 4;
	add.s64 	%rd30, %rd2, %rd20;
	mul.wide.u32 	%rd9, %r22, 4;
	shl.b32 	%r184, %r215, 2;
	mov.u32 	%r185, _ZZ20histo_private_kernelPcjPjE7histo_s;
	add.s32 	%r209, %r185, %r184;
	shl.b32 	%r40, %r22, 2;
	neg.s32 	%r208, %r183;
	mad.lo.s32 	%r215, %r22, %r183, %r215;
$L__BB0_51:
	.pragma "nounroll";
	ld.shared.u32 	%r45, [%r209];
	setp.eq.s32 	%p36, %r45, 0;
	@%p36 bra 	$L__BB0_53;
	atom.global.add.u32 	%r186, [%rd30], %r45;
$L__BB0_53:
	add.s64 	%rd30, %rd30, %rd9;
	add.s32 	%r209, %r209, %r40;
	add.s32 	%r208, %r208, 1;
	setp.ne.s32 	%p37, %r208, 0;
	@%p37 bra 	$L__BB0_51;
$L__BB0_54:
	setp.lt.u32 	%p38, %r38, 3;
	@%p38 bra 	$L__BB0_65;
	shl.b32 	%r187, %r22, 1;
	add.s32 	%r214, %r215, %r187;
	shl.b32 	%r50, %r22, 2;
	mad.lo.s32 	%r213, %r22, 3, %r215;
	add.s32 	%r212, %r22, %r215;
	shl.b32 	%r188, %r215, 2;
	mov.u32 	%r189, _ZZ20histo_private_kernelPcjPjE7histo_s;
	add.s32 	%r211, %r189, %r188;
	shl.b32 	%r54, %r22, 4;
	shl.b32 	%r55, %r22, 3;
	mul.lo.s32 	%r56, %r22, 12;
$L__BB0_56:
	ld.shared.u32 	%r62, [%r211];
	setp.eq.s32 	%p39, %r62, 0;
	@%p39 bra 	$L__BB0_58;
	mul.wide.u32 	%rd21, %r215, 4;
	add.s64 	%rd22, %rd2, %rd21;
	atom.global.add.u32 	%r190, [%rd22], %r62;
$L__BB0_58:
	add.s32 	%r191, %r211, %r50;
	ld.shared.u32 	%r63, [%r191];
	setp.eq.s32 	%p40, %r63, 0;
	@%p40 bra 	$L__BB0_60;
	mul.wide.u32 	%rd23, %r212, 4;
	add.s64 	%rd24, %rd2, %rd23;
	atom.global.add.u32 	%r192, [%rd24], %r63;
$L__BB0_60:
	add.s32 	%r64, %r215, %r22;
	add.s32 	%r193, %r211, %r55;
	ld.shared.u32 	%r65, [%r193];
	setp.eq.s32 	%p41, %r65, 0;
	@%p41 bra 	$L__BB0_62;
	mul.wide.u32 	%rd25, %r214, 4;
	add.s64 	%rd26, %rd2, %rd25;
	atom.global.add.u32 	%r194, [%rd26], %r65;
$L__BB0_62:
	add.s32 	%r66, %r64, %r22;
	add.s32 	%r195, %r211, %r56;
	ld.shared.u32 	%r67, [%r195];
	setp.eq.s32 	%p42, %r67, 0;
	@%p42 bra 	$L__BB0_64;
	mul.wide.u32 	%rd27, %r213, 4;
	add.s64 	%rd28, %rd2, %rd27;
	atom.global.add.u32 	%r196, [%rd28], %r67;
$L__BB0_64:
	add.s32 	%r197, %r66, %r22;
	add.s32 	%r215, %r197, %r22;
	add.s32 	%r214, %r214, %r50;
	add.s32 	%r213, %r213, %r50;
	add.s32 	%r212, %r212, %r50;
	add.s32 	%r211, %r211, %r54;
	setp.lt.u32 	%p43, %r215, 256;
	@%p43 bra 	$L__BB0_56;
$L__BB0_65:
	ret;

}


// ===== COMPILED SASS (sm_100) =====

	.target	sm_100

	.elftype	@"ET_EXEC"


//--------------------- .note.nv.tkinfo           --------------------------
	.section	.note.nv.tkinfo,"",@"SHT_NOTE"
	.sectionflags	@"SHF_NOTE_NV_TKINFO"
	.tkinfo
        /*0018*/ 	.word	0x00000002
        /*0030*/ 	.string	""
        /*0030*/ 	.string	"ptxas"
        /*0030*/ 	.string	"Cuda compilation tools, release 13.0, V13.0.88"
        /*0030*/ 	.string	"Build cuda_13.0.r13.0/compiler.36424714_0"
        /*0030*/ 	.string	"-arch sm_100 -m 64 "



//--------------------- .note.nv.cuinfo           --------------------------
	.section	.note.nv.cuinfo,"",@"SHT_NOTE"
	.sectionflags	@"SHF_NOTE_NV_CUINFO"
        /*0018*/ 	.short	0x0002
        /*001a*/ 	.short	0x0064
        /*001c*/ 	.short	0x0082
	.zero		2


//--------------------- .nv.info                  --------------------------
	.section	.nv.info,"",@"SHT_CUDA_INFO"
	.align	4


	//----- nvinfo : EIATTR_REGCOUNT
	.align		4
        /*0000*/ 	.byte	0x04, 0x2f
        /*0002*/ 	.short	(.L_1 - .L_0)
	.align		4
.L_0:
        /*0004*/ 	.word	index@(_Z20histo_private_kernelPcjPj)
        /*0008*/ 	.word	0x0000001a


	//----- nvinfo : EIATTR_FRAME_SIZE
	.align		4
.L_1:
        /*000c*/ 	.byte	0x04, 0x11
        /*000e*/ 	.short	(.L_3 - .L_2)
	.align		4
.L_2:
        /*0010*/ 	.word	index@(_Z20histo_private_kernelPcjPj)
        /*0014*/ 	.word	0x00000000


	//----- nvinfo : EIATTR_MIN_STACK_SIZE
	.align		4
.L_3:
        /*0018*/ 	.byte	0x04, 0x12
        /*001a*/ 	.short	(.L_5 - .L_4)
	.align		4
.L_4:
        /*001c*/ 	.word	index@(_Z20histo_private_kernelPcjPj)
        /*0020*/ 	.word	0x00000000
.L_5:


//--------------------- .nv.compat                --------------------------
	.section	.nv.compat,"",@"SHT_CUDA_COMPAT_INFO"
	.align	4
        /*0000*/ 	.byte	0x02, 0x09, 0x00, 0x00, 0x02, 0x02, 0x01, 0x00, 0x02, 0x05, 0x05, 0x00, 0x03, 0x07, 0x01, 0x01
        /*0010*/ 	.byte	0x02, 0x03, 0x00, 0x00, 0x02, 0x06, 0x01, 0x00, 0x04, 0x0b, 0x08, 0x00, 0x09, 0x00, 0x00, 0x00
        /*0020*/ 	.byte	0x00, 0x00, 0x00, 0x00


//--------------------- .nv.info._Z20histo_private_kernelPcjPj --------------------------
	.section	.nv.info._Z20histo_private_kernelPcjPj,"",@"SHT_CUDA_INFO"
	.sectionflags	@""
	.align	4


	//----- nvinfo : EIATTR_CUDA_API_VERSION
	.align		4
        /*0000*/ 	.byte	0x04, 0x37
        /*0002*/ 	.short	(.L_7 - .L_6)
.L_6:
        /*0004*/ 	.word	0x00000082


	//----- nvinfo : EIATTR_KPARAM_INFO
	.align		4
.L_7:
        /*0008*/ 	.byte	0x04, 0x17
        /*000a*/ 	.short	(.L_9 - .L_8)
.L_8:
        /*000c*/ 	.word	0x00000000
        /*0010*/ 	.short	0x0002
        /*0012*/ 	.short	0x0010
        /*0014*/ 	.byte	0x00, 0xf5, 0x21, 0x00


	//----- nvinfo : EIATTR_KPARAM_INFO
	.align		4
.L_9:
        /*0018*/ 	.byte	0x04, 0x17
        /*001a*/ 	.short	(.L_11 - .L_10)
.L_10:
        /*001c*/ 	.word	0x00000000
        /*0020*/ 	.short	0x0001
        /*0022*/ 	.short	0x0008
        /*0024*/ 	.byte	0x00, 0xf0, 0x11, 0x00


	//----- nvinfo : EIATTR_KPARAM_INFO
	.align		4
.L_11:
        /*0028*/ 	.byte	0x04, 0x17
        /*002a*/ 	.short	(.L_13 - .L_12)
.L_12:
        /*002c*/ 	.word	0x00000000
        /*0030*/ 	.short	0x0000
        /*0032*/ 	.short	0x0000
        /*0034*/ 	.byte	0x00, 0xf5, 0x21, 0x00


	//----- nvinfo : EIATTR_SPARSE_MMA_MASK
	.align		4
.L_13:
        /*0038*/ 	.byte	0x03, 0x50
        /*003a*/ 	.short	0x0000


	//----- nvinfo : EIATTR_MAXREG_COUNT
	.align		4
        /*003c*/ 	.byte	0x03, 0x1b
        /*003e*/ 	.short	0x00ff


	//----- nvinfo : EIATTR_NUM_BARRIERS
	.align		4
        /*0040*/ 	.byte	0x02, 0x4c
        /*0042*/ 	.byte	0x01
	.zero		1


	//----- nvinfo : EIATTR_MERCURY_ISA_VERSION
	.align		4
        /*0044*/ 	.byte	0x03, 0x5f
        /*0046*/ 	.short	0x0101


	//----- nvinfo : EIATTR_VRC_CTA_INIT_COUNT
	.align		4
        /*0048*/ 	.byte	0x02, 0x4a
	.zero		1
	.zero		1


	//----- nvinfo : EIATTR_EXIT_INSTR_OFFSETS
	.align		4
        /*004c*/ 	.byte	0x04, 0x1c
        /*004e*/ 	.short	(.L_15 - .L_14)


	//   ....[0]....
.L_14:
        /*0050*/ 	.word	0x00001350


	//   ....[1]....
        /*0054*/ 	.word	0x00001690


	//   ....[2]....
        /*0058*/ 	.word	0x00001990


	//----- nvinfo : EIATTR_CRS_STACK_SIZE
	.align		4
.L_15:
        /*005c*/ 	.byte	0x04, 0x1e
        /*005e*/ 	.short	(.L_17 - .L_16)
.L_16:
        /*0060*/ 	.word	0x00000000


	//----- nvinfo : EIATTR_CBANK_PARAM_SIZE
	.align		4
.L_17:
        /*0064*/ 	.byte	0x03, 0x19
        /*0066*/ 	.short	0x0018


	//----- nvinfo : EIATTR_PARAM_CBANK
	.align		4
        /*0068*/ 	.byte	0x04, 0x0a
        /*006a*/ 	.short	(.L_19 - .L_18)
	.align		4
.L_18:
        /*006c*/ 	.word	index@(.nv.constant0._Z20histo_private_kernelPcjPj)
        /*0070*/ 	.short	0x0380
        /*0072*/ 	.short	0x0018


	//----- nvinfo : EIATTR_SW_WAR
	.align		4
.L_19:
        /*0074*/ 	.byte	0x04, 0x36
        /*0076*/ 	.short	(.L_21 - .L_20)
.L_20:
        /*0078*/ 	.word	0x00000008
.L_21:


//--------------------- .nv.callgraph             --------------------------
	.section	.nv.callgraph,"",@"SHT_CUDA_CALLGRAPH"
	.align	4
	.sectionentsize	8
	.align		4
        /*0000*/ 	.word	0x00000000
	.align		4
        /*0004*/ 	.word	0xffffffff
	.align		4
        /*0008*/ 	.word	0x00000000
	.align		4
        /*000c*/ 	.word	0xfffffffe
	.align		4
        /*0010*/ 	.word	0x00000000
	.align		4
        /*0014*/ 	.word	0xfffffffd
	.align		4
        /*0018*/ 	.word	0x00000000
	.align		4
        /*001c*/ 	.word	0xfffffffc


//--------------------- .text._Z20histo_private_kernelPcjPj --------------------------
	.section	.text._Z20histo_private_kernelPcjPj,"ax",@progbits
	.align	128
        .global         _Z20histo_private_kernelPcjPj
        .type           _Z20histo_private_kernelPcjPj,@function
        .size           _Z20histo_private_kernelPcjPj,(.L_x_58 - _Z20histo_private_kernelPcjPj)
        .other          _Z20histo_private_kernelPcjPj,@"STO_CUDA_ENTRY STV_DEFAULT"
_Z20histo_private_kernelPcjPj:
.text._Z20histo_private_kernelPcjPj:
[----:B------:R-:W-:Y:S01]  /*0000*/  LDC R1, c[0x0][0x37c] ;  /* 0x0000df00ff017b82 */ /* 0x000fe20000000800 */
[----:B------:R-:W0:Y:S01]  /*0010*/  S2R R3, SR_TID.X ;  /* 0x0000000000037919 */ /* 0x000e220000002100 */
[----:B------:R-:W-:Y:S01]  /*0020*/  BSSY.RECONVERGENT B0, `(.L_x_0) ;  /* 0x0000040000007945 */ /* 0x000fe20003800200 */
[----:B0-----:R-:W-:-:S13]  /*0030*/  ISETP.GT.U32.AND P0, PT, R3, 0xff, PT ;  /* 0x000000ff0300780c */ /* 0x001fda0003f04070 */
[----:B------:R-:W-:Y:S05]  /*0040*/  @P0 BRA `(.L_x_1) ;  /* 0x0000000000f40947 */ /* 0x000fea0003800000 */
[----:B------:R-:W0:Y:S01]  /*0050*/  LDC R9, c[0x0][0x360] ;  /* 0x0000d800ff097b82 */ /* 0x000e220000000800 */
[----:B------:R-:W-:Y:S01]  /*0060*/  BSSY.RECONVERGENT B1, `(.L_x_2) ;  /* 0x000002b000017945 */ /* 0x000fe20003800200 */
[----:B0-----:R-:W0:Y:S01]  /*0070*/  I2F.U32.RP R6, R9 ;  /* 0x0000000900067306 */ /* 0x001e220000209000 */
[----:B------:R-:W-:Y:S01]  /*0080*/  IMAD.IADD R0, R3, 0x1, R9 ;  /* 0x0000000103007824 */ /* 0x000fe200078e0209 */
[----:B------:R-:W-:-:S04]  /*0090*/  ISETP.NE.U32.AND P2, PT, R9, RZ, PT ;  /* 0x000000ff0900720c */ /* 0x000fc80003f45070 */
[C---:B------:R-:W-:Y:S02]  /*00a0*/  ISETP.GE.U32.AND P0, PT, R0.reuse, 0x100, PT ;  /* 0x000001000000780c */ /* 0x040fe40003f06070 */
[----:B------:R-:W-:Y:S01]  /*00b0*/  VIMNMX.U32 R7, PT, PT, R0, 0x100, !PT ;  /* 0x0000010000077848 */ /* 0x000fe20007fe0000 */
[----:B0-----:R-:W0:Y:S02]  /*00c0*/  MUFU.RCP R6, R6 ;  /* 0x0000000600067308 */ /* 0x001e240000001000 */
[----:B0-----:R-:W-:-:S06]  /*00d0*/  VIADD R4, R6, 0xffffffe ;  /* 0x0ffffffe06047836 */ /* 0x001fcc0000000000 */
[----:B------:R0:W1:Y:S02]  /*00e0*/  F2I.FTZ.U32.TRUNC.NTZ R5, R4 ;  /* 0x0000000400057305 */ /* 0x000064000021f000 */
[----:B0-----:R-:W-:Y:S02]  /*00f0*/  IMAD.MOV.U32 R4, RZ, RZ, RZ ;  /* 0x000000ffff047224 */ /* 0x001fe400078e00ff */
[----:B-1----:R-:W-:-:S04]  /*0100*/  IMAD.MOV R2, RZ, RZ, -R5 ;  /* 0x000000ffff027224 */ /* 0x002fc800078e0a05 */
[----:B------:R-:W-:Y:S01]  /*0110*/  IMAD R11, R2, R9, RZ ;  /* 0x00000009020b7224 */ /* 0x000fe200078e02ff */
[----:B------:R-:W-:-:S03]  /*0120*/  SEL R2, RZ, 0x1, P0 ;  /* 0x00000001ff027807 */ /* 0x000fc60000000000 */
[----:B------:R-:W-:Y:S01]  /*0130*/  IMAD.HI.U32 R6, R5, R11, R4 ;  /* 0x0000000b05067227 */ /* 0x000fe200078e0004 */
[----:B------:R-:W-:-:S05]  /*0140*/  IADD3 R7, PT, PT, R7, -R0, -R2 ;  /* 0x8000000007077210 */ /* 0x000fca0007ffe802 */
[----:B------:R-:W-:-:S04]  /*0150*/  IMAD.HI.U32 R5, R6, R7, RZ ;  /* 0x0000000706057227 */ /* 0x000fc800078e00ff */
[----:B------:R-:W-:-:S04]  /*0160*/  IMAD.MOV R0, RZ, RZ, -R5 ;  /* 0x000000ffff007224 */ /* 0x000fc800078e0a05 */
[----:B------:R-:W-:-:S05]  /*0170*/  IMAD R7, R9, R0, R7 ;  /* 0x0000000009077224 */ /* 0x000fca00078e0207 */
[----:B------:R-:W-:-:S13]  /*0180*/  ISETP.GE.U32.AND P0, PT, R7, R9, PT ;  /* 0x000000090700720c */ /* 0x000fda0003f06070 */
[----:B------:R-:W-:Y:S02]  /*0190*/  @P0 IMAD.IADD R7, R7, 0x1, -R9 ;  /* 0x0000000107070824 */ /* 0x000fe400078e0a09 */
[----:B------:R-:W-:-:S03]  /*01a0*/  @P0 VIADD R5, R5, 0x1 ;  /* 0x0000000105050836 */ /* 0x000fc60000000000 */
[----:B------:R-:W-:-:S13]  /*01b0*/  ISETP.GE.U32.AND P1, PT, R7, R9, PT ;  /* 0x000000090700720c */ /* 0x000fda0003f26070 */
[----:B------:R-:W-:Y:S01]  /*01c0*/  @P1 VIADD R5, R5, 0x1 ;  /* 0x0000000105051836 */ /* 0x000fe20000000000 */
[----:B------:R-:W-:-:S05]  /*01d0*/  @!P2 LOP3.LUT R5, RZ, R9, RZ, 0x33, !PT ;  /* 0x00000009ff05a212 */ /* 0x000fca00078e33ff */
[----:B------:R-:W-:-:S05]  /*01e0*/  IMAD.IADD R2, R2, 0x1, R5 ;  /* 0x0000000102027824 */ /* 0x000fca00078e0205 */
[C---:B------:R-:W-:Y:S02]  /*01f0*/  LOP3.LUT R0, R2.reuse, 0x3, RZ, 0xc0, !PT ;  /* 0x0000000302007812 */ /* 0x040fe400078ec0ff */
[----:B------:R-:W-:Y:S02]  /*0200*/  ISETP.GE.U32.AND P1, PT, R2, 0x3, PT ;  /* 0x000000030200780c */ /* 0x000fe40003f26070 */
[----:B------:R-:W-:Y:S01]  /*0210*/  ISETP.NE.AND P0, PT, R0, 0x3, PT ;  /* 0x000000030000780c */ /* 0x000fe20003f05270 */
[----:B------:R-:W-:-:S12]  /*0220*/  IMAD.MOV.U32 R0, RZ, RZ, R3 ;  /* 0x000000ffff007224 */ /* 0x000fd800078e0003 */
[----:B------:R-:W-:Y:S05]  /*0230*/  @!P0 BRA `(.L_x_3) ;  /* 0x0000000000348947 */ /* 0x000fea0003800000 */
[----:B------:R-:W0:Y:S01]  /*0240*/  S2UR UR5, SR_CgaCtaId ;  /* 0x00000000000579c3 */ /* 0x000e220000008800 */
[----:B------:R-:W-:Y:S01]  /*0250*/  VIADD R0, R2, 0x1 ;  /* 0x0000000102007836 */ /* 0x000fe20000000000 */
[----:B------:R-:W-:-:S04]  /*0260*/  UMOV UR4, 0x400 ;  /* 0x0000040000047882 */ /* 0x000fc80000000000 */
[----:B------:R-:W-:-:S05]  /*0270*/  LOP3.LUT R2, R0, 0x3, RZ, 0xc0, !PT ;  /* 0x0000000300027812 */ /* 0x000fca00078ec0ff */
[----:B------:R-:W-:Y:S02]  /*0280*/  IMAD R0, R2, R9, R3 ;  /* 0x0000000902007224 */ /* 0x000fe400078e0203 */
[----:B------:R-:W-:Y:S01]  /*0290*/  IMAD.MOV R4, RZ, RZ, -R2 ;  /* 0x000000ffff047224 */ /* 0x000fe200078e0a02 */
[----:B0-----:R-:W-:-:S06]  /*02a0*/  ULEA UR4, UR5, UR4, 0x18 ;  /* 0x0000000405047291 */ /* 0x001fcc000f8ec0ff */
[----:B------:R-:W-:-:S07]  /*02b0*/  LEA R2, R3, UR4, 0x2 ;  /* 0x0000000403027c11 */ /* 0x000fce000f8e10ff */
.L_x_4:
[----:B------:R-:W-:Y:S01]  /*02c0*/  VIADD R4, R4, 0x1 ;  /* 0x0000000104047836 */ /* 0x000fe20000000000 */
[----:B------:R0:W-:Y:S04]  /*02d0*/  STS [R2], RZ ;  /* 0x000000ff02007388 */ /* 0x0001e80000000800 */
[----:B------:R-:W-:Y:S01]  /*02e0*/  ISETP.NE.AND P0, PT, R4, RZ, PT ;  /* 0x000000ff0400720c */ /* 0x000fe20003f05270 */
[----:B0-----:R-:W-:-:S12]  /*02f0*/  IMAD R2, R9, 0x4, R2 ;  /* 0x0000000409027824 */ /* 0x001fd800078e0202 */
[----:B------:R-:W-:Y:S05]  /*0300*/  @P0 BRA `(.L_x_4) ;  /* 0xfffffffc00ec0947 */ /* 0x000fea000383ffff */
.L_x_3:
[----:B------:R-:W-:Y:S05]  /*0310*/  BSYNC.RECONVERGENT B1 ;  /* 0x0000000000017941 */ /* 0x000fea0003800200 */
.L_x_2:
[----:B------:R-:W-:Y:S05]  /*0320*/  @!P1 BRA `(.L_x_1) ;  /* 0x00000000003c9947 */ /* 0x000fea0003800000 */
[----:B------:R-:W0:Y:S01]  /*0330*/  S2UR UR5, SR_CgaCtaId ;  /* 0x00000000000579c3 */ /* 0x000e220000008800 */
[----:B------:R-:W-:Y:S02]  /*0340*/  UMOV UR4, 0x400 ;  /* 0x0000040000047882 */ /* 0x000fe40000000000 */
[----:B0-----:R-:W-:-:S06]  /*0350*/  ULEA UR4, UR5, UR4, 0x18 ;  /* 0x0000000405047291 */ /* 0x001fcc000f8ec0ff */
[----:B------:R-:W-:-:S07]  /*0360*/  LEA R2, R0, UR4, 0x2 ;  /* 0x0000000400027c11 */ /* 0x000fce000f8e10ff */
.L_x_5:
[C-C-:B------:R-:W-:Y:S01]  /*0370*/  IMAD R4, R9.reuse, 0x4, R2.reuse ;  /* 0x0000000409047824 */ /* 0x140fe200078e0202 */
[----:B------:R0:W-:Y:S01]  /*0380*/  STS [R2], RZ ;  /* 0x000000ff02007388 */ /* 0x0001e20000000800 */
[C-C-:B------:R-:W-:Y:S02]  /*0390*/  IMAD R5, R9.reuse, 0x8, R2.reuse ;  /* 0x0000000809057824 */ /* 0x140fe400078e0202 */
[C---:B------:R-:W-:Y:S01]  /*03a0*/  IMAD R6, R9.reuse, 0xc, R2 ;  /* 0x0000000c09067824 */ /* 0x040fe200078e0202 */
[----:B------:R1:W-:Y:S01]  /*03b0*/  STS [R4], RZ ;  /* 0x000000ff04007388 */ /* 0x0003e20000000800 */
[----:B------:R-:W-:-:S03]  /*03c0*/  IMAD R0, R9, 0x4, R0 ;  /* 0x0000000409007824 */ /* 0x000fc600078e0200 */
[----:B------:R1:W-:Y:S01]  /*03d0*/  STS [R5], RZ ;  /* 0x000000ff05007388 */ /* 0x0003e20000000800 */
[----:B0-----:R-:W-:Y:S01]  /*03e0*/  IMAD R2, R9, 0x10, R2 ;  /* 0x0000001009027824 */ /* 0x001fe200078e0202 */
[----:B------:R-:W-:Y:S02]  /*03f0*/  ISETP.GE.U32.AND P0, PT, R0, 0x100, PT ;  /* 0x000001000000780c */ /* 0x000fe40003f06070 */
[----:B------:R1:W-:Y:S11]  /*0400*/  STS [R6], RZ ;  /* 0x000000ff06007388 */ /* 0x0003f60000000800 */
[----:B-1----:R-:W-:Y:S05]  /*0410*/  @!P0 BRA `(.L_x_5) ;  /* 0xfffffffc00d48947 */ /* 0x002fea000383ffff */
.L_x_1:
[----:B------:R-:W-:Y:S05]  /*0420*/  BSYNC.RECONVERGENT B0 ;  /* 0x0000000000007941 */ /* 0x000fea0003800200 */
.L_x_0:
[----:B------:R-:W0:Y:S08]  /*0430*/  S2UR UR4, SR_CTAID.X ;  /* 0x00000000000479c3 */ /* 0x000e300000002500 */
[----:B------:R-:W-:Y:S06]  /*0440*/  BAR.SYNC.DEFER_BLOCKING 0x0 ;  /* 0x0000000000007b1d */ /* 0x000fec0000010000 */
[----:B------:R-:W1:Y:S02]  /*0450*/  LDCU.64 UR6, c[0x0][0x358] ;  /* 0x00006b00ff0677ac */ /* 0x000e640008000a00 */
[----:B------:R-:W0:Y:S01]  /*0460*/  LDC R0, c[0x0][0x360] ;  /* 0x0000d800ff007b82 */ /* 0x000e220000000800 */
[----:B------:R-:W-:Y:S07]  /*0470*/  BSSY.RECONVERGENT B0, `(.L_x_6) ;  /* 0x00000eb000007945 */ /* 0x000fee0003800200 */
[----:B------:R-:W2:Y:S01]  /*0480*/  LDC R7, c[0x0][0x388] ;  /* 0x0000e200ff077b82 */ /* 0x000ea20000000800 */
[----:B0-----:R-:W-:-:S04]  /*0490*/  IMAD R2, R0, UR4, R3 ;  /* 0x0000000400027c24 */ /* 0x001fc8000f8e0203 */
[----:B------:R-:W-:-:S05]  /*04a0*/  IMAD.SHL.U32 R2, R2, 0x4, RZ ;  /* 0x0000000402027824 */ /* 0x000fca00078e00ff */
[----:B--2---:R-:W-:-:S04]  /*04b0*/  ISETP.GE.U32.AND P0, PT, R2, R7, PT ;  /* 0x000000070200720c */ /* 0x004fc80003f06070 */
[----:B------:R-:W-:-:S13]  /*04c0*/  ISETP.EQ.OR P0, PT, R2, -0x4, P0 ;  /* 0xfffffffc0200780c */ /* 0x000fda0000702670 */
[----:B-1----:R-:W-:Y:S05]  /*04d0*/  @P0 BRA `(.L_x_7) ;  /* 0x0000000c00900947 */ /* 0x002fea0003800000 */
[C---:B------:R-:W-:Y:S01]  /*04e0*/  VIADDMNMX.U32 R7, R2.reuse, 0x4, R7, PT ;  /* 0x0000000402077846 */ /* 0x040fe20003800007 */
[----:B------:R-:W-:Y:S03]  /*04f0*/  BSSY.RECONVERGENT B1, `(.L_x_8) ;  /* 0x0000075000017945 */ /* 0x000fe60003800200 */
[----:B------:R-:W-:-:S05]  /*0500*/  VIADDMNMX.U32 R7, R2, 0x1, R7, !PT ;  /* 0x0000000102077846 */ /* 0x000fca0007800007 */
[----:B------:R-:W-:Y:S02]  /*0510*/  IMAD.IADD R4, R2, 0x1, -R7 ;  /* 0x0000000102047824 */ /* 0x000fe400078e0a07 */
[----:B------:R-:W-:-:S03]  /*0520*/  IMAD.IADD R6, R7, 0x1, -R2 ;  /* 0x0000000107067824 */ /* 0x000fc600078e0a02 */
[----:B------:R-:W-:Y:S02]  /*0530*/  ISETP.GT.U32.AND P0, PT, R4, -0x8, PT ;  /* 0xfffffff80400780c */ /* 0x000fe40003f04070 */
[----:B------:R-:W-:-:S11]  /*0540*/  LOP3.LUT R16, R6, 0x7, RZ, 0xc0, !PT ;  /* 0x0000000706107812 */ /* 0x000fd600078ec0ff */
[----:B------:R-:W-:Y:S05]  /*0550*/  @P0 BRA `(.L_x_9) ;  /* 0x0000000400b80947 */ /* 0x000fea0003800000 */
[----:B------:R-:W0:Y:S01]  /*0560*/  LDCU.64 UR4, c[0x0][0x380] ;  /* 0x00007000ff0477ac */ /* 0x000e220008000a00 */
[----:B------:R-:W-:-:S05]  /*0570*/  LOP3.LUT R6, R6, 0xfffffff8, RZ, 0xc0, !PT ;  /* 0xfffffff806067812 */ /* 0x000fca00078ec0ff */
[----:B------:R-:W-:Y:S01]  /*0580*/  IMAD.MOV R6, RZ, RZ, -R6 ;  /* 0x000000ffff067224 */ /* 0x000fe200078e0a06 */
[----:B0-----:R-:W-:-:S04]  /*0590*/  IADD3 R4, P0, PT, R2, UR4, RZ ;  /* 0x0000000402047c10 */ /* 0x001fc8000ff1e0ff */
[----:B------:R-:W-:-:S04]  /*05a0*/  IADD3 R4, P1, PT, R4, 0x3, RZ ;  /* 0x0000000304047810 */ /* 0x000fc80007f3e0ff */
[----:B------:R-:W-:-:S09]  /*05b0*/  IADD3.X R5, PT, PT, RZ, UR5, RZ, P1, P0 ;  /* 0x00000005ff057c10 */ /* 0x000fd20008fe04ff */
.L_x_26:
[----:B0-2---:R-:W2:Y:S04]  /*05c0*/  LDG.E.U8 R9, desc[UR6][R4.64+-0x3] ;  /* 0xfffffd0604097981 */ /* 0x005ea8000c1e1100 */
[----:B-1-3--:R-:W3:Y:S04]  /*05d0*/  LDG.E.U8 R10, desc[UR6][R4.64+-0x2] ;  /* 0xfffffe06040a7981 */ /* 0x00aee8000c1e1100 */
[----:B----4-:R-:W4:Y:S04]  /*05e0*/  LDG.E.U8 R11, desc[UR6][R4.64+-0x1] ;  /* 0xffffff06040b7981 */ /* 0x010f28000c1e1100 */
[----:B------:R-:W4:Y:S04]  /*05f0*/  LDG.E.U8 R12, desc[UR6][R4.64] ;  /* 0x00000006040c7981 */ /* 0x000f28000c1e1100 */
[----:B------:R0:W5:Y:S04]  /*0600*/  LDG.E.U8 R13, desc[UR6][R4.64+0x1] ;  /* 0x00000106040d7981 */ /* 0x000168000c1e1100 */
[----:B------:R0:W5:Y:S04]  /*0610*/  LDG.E.U8 R14, desc[UR6][R4.64+0x2] ;  /* 0x00000206040e7981 */ /* 0x000168000c1e1100 */
[----:B------:R0:W5:Y:S04]  /*0620*/  LDG.E.U8 R15, desc[UR6][R4.64+0x3] ;  /* 0x00000306040f7981 */ /* 0x000168000c1e1100 */
[----:B------:R0:W5:Y:S01]  /*0630*/  LDG.E.U8 R8, desc[UR6][R4.64+0x4] ;  /* 0x0000040604087981 */ /* 0x000162000c1e1100 */
[----:B------:R-:W-:Y:S01]  /*0640*/  BSSY.RECONVERGENT B2, `(.L_x_10) ;  /* 0x000000d000027945 */ /* 0x000fe20003800200 */
[----:B--2---:R-:W-:-:S05]  /*0650*/  VIADD R17, R9, 0xffffff9f ;  /* 0xffffff9f09117836 */ /* 0x004fca0000000000 */
[----:B------:R-:W-:-:S04]  /*0660*/  LOP3.LUT R9, R17, 0xff, RZ, 0xc0, !PT ;  /* 0x000000ff11097812 */ /* 0x000fc800078ec0ff */
[----:B------:R-:W-:Y:S01]  /*0670*/  ISETP.GT.U32.AND P0, PT, R9, 0x19, PT ;  /* 0x000000190900780c */ /* 0x000fe20003f04070 */
[----:B---3--:R-:W-:Y:S02]  /*0680*/  VIADD R9, R10, 0xffffff9f ;  /* 0xffffff9f0a097836 */ /* 0x008fe40000000000 */
[----:B----4-:R-:W-:Y:S02]  /*0690*/  VIADD R10, R11, 0xffffff9f ;  /* 0xffffff9f0b0a7836 */ /* 0x010fe40000000000 */
[----:B------:R-:W-:-:S08]  /*06a0*/  VIADD R11, R12, 0xffffff9f ;  /* 0xffffff9f0c0b7836 */ /* 0x000fd00000000000 */
[----:B0-----:R-:W-:Y:S05]  /*06b0*/  @P0 BRA `(.L_x_11) ;  /* 0x0000000000140947 */ /* 0x001fea0003800000 */
[----:B------:R-:W0:Y:S01]  /*06c0*/  S2UR UR5, SR_CgaCtaId ;  /* 0x00000000000579c3 */ /* 0x000e220000008800 */
[----:B------:R-:W-:Y:S01]  /*06d0*/  UMOV UR4, 0x400 ;  /* 0x0000040000047882 */ /* 0x000fe20000000000 */
[----:B------:R-:W-:Y:S01]  /*06e0*/  LOP3.LUT R12, R17, 0xfc, RZ, 0xc0, !PT ;  /* 0x000000fc110c7812 */ /* 0x000fe200078ec0ff */
[----:B0-----:R-:W-:-:S09]  /*06f0*/  ULEA UR4, UR5, UR4, 0x18 ;  /* 0x0000000405047291 */ /* 0x001fd2000f8ec0ff */
[----:B------:R0:W-:Y:S03]  /*0700*/  ATOMS.POPC.INC.32 RZ, [R12+UR4] ;  /* 0x000000000cff7f8c */ /* 0x0001e6000d800004 */
.L_x_11:
[----:B------:R-:W-:Y:S05]  /*0710*/  BSYNC.RECONVERGENT B2 ;  /* 0x0000000000027941 */ /* 0x000fea0003800200 */
.L_x_10:
[----:B0-----:R-:W-:Y:S01]  /*0720*/  LOP3.LUT R12, R9, 0xff, RZ, 0xc0, !PT ;  /* 0x000000ff090c7812 */ /* 0x001fe200078ec0ff */
[----:B-----5:R-:W-:Y:S01]  /*0730*/  VIADD R13, R13, 0xffffff9f ;  /* 0xffffff9f0d0d7836 */ /* 0x020fe20000000000 */
[----:B------:R-:W-:Y:S01]  /*0740*/  LOP3.LUT R17, R10, 0xff, RZ, 0xc0, !PT ;  /* 0x000000ff0a117812 */ /* 0x000fe200078ec0ff */
[----:B------:R-:W-:Y:S01]  /*0750*/  VIADD R14, R14, 0xffffff9f ;  /* 0xffffff9f0e0e7836 */ /* 0x000fe20000000000 */
[----:B------:R-:W-:Y:S01]  /*0760*/  ISETP.GT.U32.AND P6, PT, R12, 0x19, PT ;  /* 0x000000190c00780c */ /* 0x000fe20003fc4070 */
[----:B------:R-:W-:Y:S01]  /*0770*/  VIADD R15, R15, 0xffffff9f ;  /* 0xffffff9f0f0f7836 */ /* 0x000fe20000000000 */
[----:B------:R-:W-:Y:S01]  /*0780*/  LOP3.LUT R18, R11, 0xff, RZ, 0xc0, !PT ;  /* 0x000000ff0b127812 */ /* 0x000fe200078ec0ff */
[----:B------:R-:W-:Y:S01]  /*0790*/  VIADD R12, R8, 0xffffff9f ;  /* 0xffffff9f080c7836 */ /* 0x000fe20000000000 */
[----:B------:R-:W-:Y:S01]  /*07a0*/  ISETP.GT.U32.AND P1, PT, R17, 0x19, PT ;  /* 0x000000191100780c */ /* 0x000fe20003f24070 */
[----:B------:R-:W-:Y:S01]  /*07b0*/  VIADD R6, R6, 0x8 ;  /* 0x0000000806067836 */ /* 0x000fe20000000000 */
[----:B------:R-:W-:Y:S01]  /*07c0*/  ISETP.GT.U32.AND P0, PT, R18, 0x19, PT ;  /* 0x000000191200780c */ /* 0x000fe20003f04070 */
[----:B------:R-:W-:Y:S01]  /*07d0*/  BSSY.RECONVERGENT B2, `(.L_x_12) ;  /* 0x0000011000027945 */ /* 0x000fe20003800200 */
[----:B------:R-:W-:-:S02]  /*07e0*/  LOP3.LUT R18, R13, 0xff, RZ, 0xc0, !PT ;  /* 0x000000ff0d127812 */ /* 0x000fc400078ec0ff */
[----:B------:R-:W-:Y:S02]  /*07f0*/  P2R R17, PR, RZ, 0x2 ;  /* 0x00000002ff117803 */ /* 0x000fe40000000000 */
[----:B------:R-:W-:Y:S02]  /*0800*/  ISETP.GT.U32.AND P1, PT, R18, 0x19, PT ;  /* 0x000000191200780c */ /* 0x000fe40003f24070 */
[----:B------:R-:W-:Y:S02]  /*0810*/  LOP3.LUT R8, R14, 0xff, RZ, 0xc0, !PT ;  /* 0x000000ff0e087812 */ /* 0x000fe400078ec0ff */
[----:B------:R-:W-:Y:S02]  /*0820*/  LOP3.LUT R18, R15, 0xff, RZ, 0xc0, !PT ;  /* 0x000000ff0f127812 */ /* 0x000fe400078ec0ff */
[----:B------:R-:W-:Y:S02]  /*0830*/  LOP3.LUT R19, R12, 0xff, RZ, 0xc0, !PT ;  /* 0x000000ff0c137812 */ /* 0x000fe400078ec0ff */
[----:B------:R-:W-:-:S02]  /*0840*/  ISETP.GT.U32.AND P2, PT, R8, 0x19, PT ;  /* 0x000000190800780c */ /* 0x000fc40003f44070 */
[----:B------:R-:W-:Y:S02]  /*0850*/  ISETP.GT.U32.AND P3, PT, R18, 0x19, PT ;  /* 0x000000191200780c */ /* 0x000fe40003f64070 */
[----:B------:R-:W-:Y:S02]  /*0860*/  ISETP.GT.U32.AND P4, PT, R19, 0x19, PT ;  /* 0x000000191300780c */ /* 0x000fe40003f84070 */
[----:B------:R-:W-:Y:S01]  /*0870*/  ISETP.NE.AND P5, PT, R6, RZ, PT ;  /* 0x000000ff0600720c */ /* 0x000fe20003fa5270 */
[----:B------:R-:W-:-:S12]  /*0880*/  @P6 BRA `(.L_x_13) ;  /* 0x0000000000146947 */ /* 0x000fd80003800000 */
[----:B------:R-:W0:Y:S01]  /*0890*/  S2UR UR5, SR_CgaCtaId ;  /* 0x00000000000579c3 */ /* 0x000e220000008800 */
[----:B------:R-:W-:Y:S01]  /*08a0*/  UMOV UR4, 0x400 ;  /* 0x0000040000047882 */ /* 0x000fe20000000000 */
[----:B------:R-:W-:Y:S01]  /*08b0*/  LOP3.LUT R9, R9, 0xfc, RZ, 0xc0, !PT ;  /* 0x000000fc09097812 */ /* 0x000fe200078ec0ff */
[----:B0-----:R-:W-:-:S09]  /*08c0*/  ULEA UR4, UR5, UR4, 0x18 ;  /* 0x0000000405047291 */ /* 0x001fd2000f8ec0ff */
[----:B------:R0:W-:Y:S03]  /*08d0*/  ATOMS.POPC.INC.32 RZ, [R9+UR4] ;  /* 0x0000000009ff7f8c */ /* 0x0001e6000d800004 */
.L_x_13:
[----:B------:R-:W-:Y:S05]  /*08e0*/  BSYNC.RECONVERGENT B2 ;  /* 0x0000000000027941 */ /* 0x000fea0003800200 */
.L_x_12:
[----:B------:R-:W-:Y:S01]  /*08f0*/  ISETP.NE.AND P6, PT, R17, RZ, PT ;  /* 0x000000ff1100720c */ /* 0x000fe20003fc5270 */
[----:B------:R-:W-:-:S12]  /*0900*/  BSSY.RECONVERGENT B2, `(.L_x_14) ;  /* 0x0000007000027945 */ /* 0x000fd80003800200 */
[----:B------:R-:W-:Y:S05]  /*0910*/  @P6 BRA `(.L_x_15) ;  /* 0x0000000000146947 */ /* 0x000fea0003800000 */
[----:B------:R-:W1:Y:S01]  /*0920*/  S2UR UR5, SR_CgaCtaId ;  /* 0x00000000000579c3 */ /* 0x000e620000008800 */
[----:B------:R-:W-:Y:S01]  /*0930*/  UMOV UR4, 0x400 ;  /* 0x0000040000047882 */ /* 0x000fe20000000000 */
[----:B------:R-:W-:Y:S01]  /*0940*/  LOP3.LUT R10, R10, 0xfc, RZ, 0xc0, !PT ;  /* 0x000000fc0a0a7812 */ /* 0x000fe200078ec0ff */
[----:B-1----:R-:W-:-:S09]  /*0950*/  ULEA UR4, UR5, UR4, 0x18 ;  /* 0x0000000405047291 */ /* 0x002fd2000f8ec0ff */
[----:B------:R1:W-:Y:S03]  /*0960*/  ATOMS.POPC.INC.32 RZ, [R10+UR4] ;  /* 0x000000000aff7f8c */ /* 0x0003e6000d800004 */
.L_x_15:
[----:B------:R-:W-:Y:S05]  /*0970*/  BSYNC.RECONVERGENT B2 ;  /* 0x0000000000027941 */ /* 0x000fea0003800200 */
.L_x_14:
[----:B------:R-:W-:Y:S04]  /*0980*/  BSSY.RECONVERGENT B2, `(.L_x_16) ;  /* 0x0000007000027945 */ /* 0x000fe80003800200 */
[----:B------:R-:W-:Y:S05]  /*0990*/  @P0 BRA `(.L_x_17) ;  /* 0x0000000000140947 */ /* 0x000fea0003800000 */
[----:B------:R-:W2:Y:S01]  /*09a0*/  S2UR UR5, SR_CgaCtaId ;  /* 0x00000000000579c3 */ /* 0x000ea20000008800 */
[----:B------:R-:W-:Y:S01]  /*09b0*/  UMOV UR4, 0x400 ;  /* 0x0000040000047882 */ /* 0x000fe20000000000 */
[----:B------:R-:W-:Y:S01]  /*09c0*/  LOP3.LUT R11, R11, 0xfc, RZ, 0xc0, !PT ;  /* 0x000000fc0b0b7812 */ /* 0x000fe200078ec0ff */
[----:B--2---:R-:W-:-:S09]  /*09d0*/  ULEA UR4, UR5, UR4, 0x18 ;  /* 0x0000000405047291 */ /* 0x004fd2000f8ec0ff */
[----:B------:R2:W-:Y:S03]  /*09e0*/  ATOMS.POPC.INC.32 RZ, [R11+UR4] ;  /* 0x000000000bff7f8c */ /* 0x0005e6000d800004 */
.L_x_17:
[----:B------:R-:W-:Y:S05]  /*09f0*/  BSYNC.RECONVERGENT B2 ;  /* 0x0000000000027941 */ /* 0x000fea0003800200 */
.L_x_16:
[----:B------:R-:W-:Y:S04]  /*0a00*/  BSSY.RECONVERGENT B2, `(.L_x_18) ;  /* 0x0000007000027945 */ /* 0x000fe80003800200 */
[----:B------:R-:W-:Y:S05]  /*0a10*/  @P1 BRA `(.L_x_19) ;  /* 0x0000000000141947 */ /* 0x000fea0003800000 */
[----:B------:R-:W3:Y:S01]  /*0a20*/  S2UR UR5, SR_CgaCtaId ;  /* 0x00000000000579c3 */ /* 0x000ee20000008800 */
[----:B------:R-:W-:Y:S01]  /*0a30*/  UMOV UR4, 0x400 ;  /* 0x0000040000047882 */ /* 0x000fe20000000000 */
[----:B------:R-:W-:Y:S01]  /*0a40*/  LOP3.LUT R8, R13, 0xfc, RZ, 0xc0, !PT ;  /* 0x000000fc0d087812 */ /* 0x000fe200078ec0ff */
[----:B---3--:R-:W-:-:S09]  /*0a50*/  ULEA UR4, UR5, UR4, 0x18 ;  /* 0x0000000405047291 */ /* 0x008fd2000f8ec0ff */
[----:B------:R3:W-:Y:S03]  /*0a60*/  ATOMS.POPC.INC.32 RZ, [R8+UR4] ;  /* 0x0000000008ff7f8c */ /* 0x0007e6000d800004 */
.L_x_19:
[----:B------:R-:W-:Y:S05]  /*0a70*/  BSYNC.RECONVERGENT B2 ;  /* 0x0000000000027941 */ /* 0x000fea0003800200 */
.L_x_18:
[----:B------:R-:W-:Y:S04]  /*0a80*/  BSSY.RECONVERGENT B2, `(.L_x_20) ;  /* 0x0000007000027945 */ /* 0x000fe80003800200 */
[----:B------:R-:W-:Y:S05]  /*0a90*/  @P2 BRA `(.L_x_21) ;  /* 0x0000000000142947 */ /* 0x000fea0003800000 */
[----:B------:R-:W4:Y:S01]  /*0aa0*/  S2UR UR5, SR_CgaCtaId ;  /* 0x00000000000579c3 */ /* 0x000f220000008800 */
[----:B------:R-:W-:Y:S01]  /*0ab0*/  UMOV UR4, 0x400 ;  /* 0x0000040000047882 */ /* 0x000fe20000000000 */
[----:B---3--:R-:W-:Y:S01]  /*0ac0*/  LOP3.LUT R8, R14, 0xfc, RZ, 0xc0, !PT ;  /* 0x000000fc0e087812 */ /* 0x008fe200078ec0ff */
[----:B----4-:R-:W-:-:S09]  /*0ad0*/  ULEA UR4, UR5, UR4, 0x18 ;  /* 0x0000000405047291 */ /* 0x010fd2000f8ec0ff */
[----:B------:R4:W-:Y:S03]  /*0ae0*/  ATOMS.POPC.INC.32 RZ, [R8+UR4] ;  /* 0x0000000008ff7f8c */ /* 0x0009e6000d800004 */
.L_x_21:
[----:B------:R-:W-:Y:S05]  /*0af0*/  BSYNC.RECONVERGENT B2 ;  /* 0x0000000000027941 */ /* 0x000fea0003800200 */
.L_x_20:
[----:B------:R-:W-:Y:S04]  /*0b00*/  BSSY.RECONVERGENT B2, `(.L_x_22) ;  /* 0x0000007000027945 */ /* 0x000fe80003800200 */
[----:B------:R-:W-:Y:S05]  /*0b10*/  @P3 BRA `(.L_x_23) ;  /* 0x0000000000143947 */ /* 0x000fea0003800000 */
[----:B------:R-:W5:Y:S01]  /*0b20*/  S2UR UR5, SR_CgaCtaId ;  /* 0x00000000000579c3 */ /* 0x000f620000008800 */
[----:B------:R-:W-:Y:S01]  /*0b30*/  UMOV UR4, 0x400 ;  /* 0x0000040000047882 */ /* 0x000fe20000000000 */
[----:B---34-:R-:W-:Y:S01]  /*0b40*/  LOP3.LUT R8, R15, 0xfc, RZ, 0xc0, !PT ;  /* 0x000000fc0f087812 */ /* 0x018fe200078ec0ff */
[----:B-----5:R-:W-:-:S09]  /*0b50*/  ULEA UR4, UR5, UR4, 0x18 ;  /* 0x0000000405047291 */ /* 0x020fd2000f8ec0ff */
[----:B------:R3:W-:Y:S03]  /*0b60*/  ATOMS.POPC.INC.32 RZ, [R8+UR4] ;  /* 0x0000000008ff7f8c */ /* 0x0007e6000d800004 */
.L_x_23:
[----:B------:R-:W-:Y:S05]  /*0b70*/  BSYNC.RECONVERGENT B2 ;  /* 0x0000000000027941 */ /* 0x000fea0003800200 */
.L_x_22:
[----:B------:R-:W-:Y:S04]  /*0b80*/  BSSY.RECONVERGENT B2, `(.L_x_24) ;  /* 0x0000007000027945 */ /* 0x000fe80003800200 */
[----:B------:R-:W-:Y:S05]  /*0b90*/  @P4 BRA `(.L_x_25) ;  /* 0x0000000000144947 */ /* 0x000fea0003800000 */
[----:B------:R-:W5:Y:S01]  /*0ba0*/  S2UR UR5, SR_CgaCtaId ;  /* 0x00000000000579c3 */ /* 0x000f620000008800 */
[----:B------:R-:W-:Y:S01]  /*0bb0*/  UMOV UR4, 0x400 ;  /* 0x0000040000047882 */ /* 0x000fe20000000000 */
[----:B---34-:R-:W-:Y:S01]  /*0bc0*/  LOP3.LUT R8, R12, 0xfc, RZ, 0xc0, !PT ;  /* 0x000000fc0c087812 */ /* 0x018fe200078ec0ff */
[----:B-----5:R-:W-:-:S09]  /*0bd0*/  ULEA UR4, UR5, UR4, 0x18 ;  /* 0x0000000405047291 */ /* 0x020fd2000f8ec0ff */
[----:B------:R3:W-:Y:S03]  /*0be0*/  ATOMS.POPC.INC.32 RZ, [R8+UR4] ;  /* 0x0000000008ff7f8c */ /* 0x0007e6000d800004 */
.L_x_25:
[----:B------:R-:W-:Y:S05]  /*0bf0*/  BSYNC.RECONVERGENT B2 ;  /* 0x0000000000027941 */ /* 0x000fea0003800200 */
.L_x_24:
[----:B------:R-:W-:Y:S01]  /*0c00*/  IADD3 R4, P0, PT, R4, 0x8, RZ ;  /* 0x0000000804047810 */ /* 0x000fe20007f1e0ff */
[----:B------:R-:W-:-:S04]  /*0c10*/  VIADD R2, R2, 0x8 ;  /* 0x0000000802027836 */ /* 0x000fc80000000000 */
[----:B------:R-:W-:Y:S01]  /*0c20*/  IMAD.X R5, RZ, RZ, R5, P0 ;  /* 0x000000ffff057224 */ /* 0x000fe200000e0605 */
[----:B------:R-:W-:Y:S07]  /*0c30*/  @P5 BRA `(.L_x_26) ;  /* 0xfffffff800605947 */ /* 0x000fee000383ffff */
.L_x_9:
[----:B------:R-:W-:Y:S05]  /*0c40*/  BSYNC.RECONVERGENT B1 ;  /* 0x0000000000017941 */ /* 0x000fea0003800200 */
.L_x_8:
[----:B------:R-:W-:-:S13]  /*0c50*/  ISETP.NE.AND P0, PT, R16, RZ, PT ;  /* 0x000000ff1000720c */ /* 0x000fda0003f05270 */
[----:B------:R-:W-:Y:S05]  /*0c60*/  @!P0 BRA `(.L_x_7) ;  /* 0x0000000400ac8947 */ /* 0x000fea0003800000 */
[----:B------:R-:W-:Y:S01]  /*0c70*/  ISETP.GE.U32.AND P0, PT, R16, 0x4, PT ;  /* 0x000000041000780c */ /* 0x000fe20003f06070 */
[----:B------:R-:W-:Y:S01]  /*0c80*/  BSSY.RECONVERGENT B1, `(.L_x_27) ;  /* 0x0000037000017945 */ /* 0x000fe20003800200 */
[----:B------:R-:W-:-:S11]  /*0c90*/  LOP3.LUT R15, R7, 0x3, RZ, 0xc0, !PT ;  /* 0x00000003070f7812 */ /* 0x000fd600078ec0ff */
[----:B------:R-:W-:Y:S05]  /*0ca0*/  @!P0 BRA `(.L_x_28) ;  /* 0x0000000000d08947 */ /* 0x000fea0003800000 */
[----:B------:R-:W5:Y:S02]  /*0cb0*/  LDCU.64 UR4, c[0x0][0x380] ;  /* 0x00007000ff0477ac */ /* 0x000f640008000a00 */
[----:B-----5:R-:W-:-:S05]  /*0cc0*/  IADD3 R4, P0, PT, R2, UR4, RZ ;  /* 0x0000000402047c10 */ /* 0x020fca000ff1e0ff */
[----:B------:R-:W-:-:S05]  /*0cd0*/  IMAD.X R5, RZ, RZ, UR5, P0 ;  /* 0x00000005ff057e24 */ /* 0x000fca00080e06ff */
[----:B------:R-:W2:Y:S04]  /*0ce0*/  LDG.E.U8 R6, desc[UR6][R4.64] ;  /* 0x0000000604067981 */ /* 0x000ea8000c1e1100 */
[----:B---34-:R-:W3:Y:S04]  /*0cf0*/  LDG.E.U8 R8, desc[UR6][R4.64+0x1] ;  /* 0x0000010604087981 */ /* 0x018ee8000c1e1100 */
[----:B0-----:R-:W4:Y:S04]  /*0d00*/  LDG.E.U8 R9, desc[UR6][R4.64+0x2] ;  /* 0x0000020604097981 */ /* 0x001f28000c1e1100 */
[----:B-1----:R-:W5:Y:S01]  /*0d10*/  LDG.E.U8 R10, desc[UR6][R4.64+0x3] ;  /* 0x00000306040a7981 */ /* 0x002f62000c1e1100 */
[----:B------:R-:W-:Y:S01]  /*0d20*/  BSSY.RECONVERGENT B2, `(.L_x_29) ;  /* 0x0000013000027945 */ /* 0x000fe20003800200 */
[----:B--2---:R-:W-:-:S02]  /*0d30*/  VIADD R11, R6, 0xffffff9f ;  /* 0xffffff9f060b7836 */ /* 0x004fc40000000000 */
[----:B---3--:R-:W-:-:S03]  /*0d40*/  VIADD R12, R8, 0xffffff9f ;  /* 0xffffff9f080c7836 */ /* 0x008fc60000000000 */
[----:B------:R-:W-:Y:S01]  /*0d50*/  LOP3.LUT R6, R11, 0xff, RZ, 0xc0, !PT ;  /* 0x000000ff0b067812 */ /* 0x000fe200078ec0ff */
[----:B----4-:R-:W-:-:S03]  /*0d60*/  VIADD R13, R9, 0xffffff9f ;  /* 0xffffff9f090d7836 */ /* 0x010fc60000000000 */
[----:B------:R-:W-:Y:S02]  /*0d70*/  ISETP.GT.U32.AND P0, PT, R6, 0x19, PT ;  /* 0x000000190600780c */ /* 0x000fe40003f04070 */
[----:B------:R-:W-:Y:S01]  /*0d80*/  LOP3.LUT R8, R12, 0xff, RZ, 0xc0, !PT ;  /* 0x000000ff0c087812 */ /* 0x000fe200078ec0ff */
[----:B-----5:R-:W-:Y:S01]  /*0d90*/  VIADD R14, R10, 0xffffff9f ;  /* 0xffffff9f0a0e7836 */ /* 0x020fe20000000000 */
[----:B------:R-:W-:Y:S02]  /*0da0*/  LOP3.LUT R9, R13, 0xff, RZ, 0xc0, !PT ;  /* 0x000000ff0d097812 */ /* 0x000fe400078ec0ff */
[----:B------:R-:W-:Y:S02]  /*0db0*/  ISETP.GT.U32.AND P1, PT, R8, 0x19, PT ;  /* 0x000000190800780c */ /* 0x000fe40003f24070 */
[----:B------:R-:W-:Y:S02]  /*0dc0*/  LOP3.LUT R10, R14, 0xff, RZ, 0xc0, !PT ;  /* 0x000000ff0e0a7812 */ /* 0x000fe400078ec0ff */
[----:B------:R-:W-:-:S02]  /*0dd0*/  ISETP.GT.U32.AND P2, PT, R9, 0x19, PT ;  /* 0x000000190900780c */ /* 0x000fc40003f44070 */
[----:B------:R-:W-:Y:S01]  /*0de0*/  ISETP.GT.U32.AND P3, PT, R10, 0x19, PT ;  /* 0x000000190a00780c */ /* 0x000fe20003f64070 */
[----:B------:R-:W-:-:S12]  /*0df0*/  @P0 BRA `(.L_x_30) ;  /* 0x0000000000140947 */ /* 0x000fd80003800000 */
[----:B------:R-:W0:Y:S01]  /*0e00*/  S2UR UR5, SR_CgaCtaId ;  /* 0x00000000000579c3 */ /* 0x000e220000008800 */
[----:B------:R-:W-:Y:S01]  /*0e10*/  UMOV UR4, 0x400 ;  /* 0x0000040000047882 */ /* 0x000fe20000000000 */
[----:B------:R-:W-:Y:S01]  /*0e20*/  LOP3.LUT R4, R11, 0xfc, RZ, 0xc0, !PT ;  /* 0x000000fc0b047812 */ /* 0x000fe200078ec0ff */
[----:B0-----:R-:W-:-:S09]  /*0e30*/  ULEA UR4, UR5, UR4, 0x18 ;  /* 0x0000000405047291 */ /* 0x001fd2000f8ec0ff */
[----:B------:R0:W-:Y:S03]  /*0e40*/  ATOMS.POPC.INC.32 RZ, [R4+UR4] ;  /* 0x0000000004ff7f8c */ /* 0x0001e6000d800004 */
.L_x_30:
[----:B------:R-:W-:Y:S05]  /*0e50*/  BSYNC.RECONVERGENT B2 ;  /* 0x0000000000027941 */ /* 0x000fea0003800200 */
.L_x_29:
[----:B------:R-:W-:Y:S04]  /*0e60*/  BSSY.RECONVERGENT B2, `(.L_x_31) ;  /* 0x0000007000027945 */ /* 0x000fe80003800200 */
[----:B------:R-:W-:Y:S05]  /*0e70*/  @P1 BRA `(.L_x_32) ;  /* 0x0000000000141947 */ /* 0x000fea0003800000 */
[----:B------:R-:W1:Y:S01]  /*0e80*/  S2UR UR5, SR_CgaCtaId ;  /* 0x00000000000579c3 */ /* 0x000e620000008800 */
[----:B------:R-:W-:Y:S01]  /*0e90*/  UMOV UR4, 0x400 ;  /* 0x0000040000047882 */ /* 0x000fe20000000000 */
[----:B0-----:R-:W-:Y:S01]  /*0ea0*/  LOP3.LUT R4, R12, 0xfc, RZ, 0xc0, !PT ;  /* 0x000000fc0c047812 */ /* 0x001fe200078ec0ff */
[----:B-1----:R-:W-:-:S09]  /*0eb0*/  ULEA UR4, UR5, UR4, 0x18 ;  /* 0x0000000405047291 */ /* 0x002fd2000f8ec0ff */
[----:B------:R1:W-:Y:S03]  /*0ec0*/  ATOMS.POPC.INC.32 RZ, [R4+UR4] ;  /* 0x0000000004ff7f8c */ /* 0x0003e6000d800004 */
.L_x_32:
[----:B------:R-:W-:Y:S05]  /*0ed0*/  BSYNC.RECONVERGENT B2 ;  /* 0x0000000000027941 */ /* 0x000fea0003800200 */
.L_x_31:
[----:B------:R-:W-:Y:S04]  /*0ee0*/  BSSY.RECONVERGENT B2, `(.L_x_33) ;  /* 0x0000007000027945 */ /* 0x000fe80003800200 */
[----:B------:R-:W-:Y:S05]  /*0ef0*/  @P2 BRA `(.L_x_34) ;  /* 0x0000000000142947 */ /* 0x000fea0003800000 */
[----:B------:R-:W2:Y:S01]  /*0f00*/  S2UR UR5, SR_CgaCtaId ;  /* 0x00000000000579c3 */ /* 0x000ea20000008800 */
[----:B------:R-:W-:Y:S01]  /*0f10*/  UMOV UR4, 0x400 ;  /* 0x0000040000047882 */ /* 0x000fe20000000000 */
[----:B01----:R-:W-:Y:S01]  /*0f20*/  LOP3.LUT R4, R13, 0xfc, RZ, 0xc0, !PT ;  /* 0x000000fc0d047812 */ /* 0x003fe200078ec0ff */
[----:B--2---:R-:W-:-:S09]  /*0f30*/  ULEA UR4, UR5, UR4, 0x18 ;  /* 0x0000000405047291 */ /* 0x004fd2000f8ec0ff */
[----:B------:R2:W-:Y:S03]  /*0f40*/  ATOMS.POPC.INC.32 RZ, [R4+UR4] ;  /* 0x0000000004ff7f8c */ /* 0x0005e6000d800004 */
.L_x_34:
[----:B------:R-:W-:Y:S05]  /*0f50*/  BSYNC.RECONVERGENT B2 ;  /* 0x0000000000027941 */ /* 0x000fea0003800200 */
.L_x_33:
[----:B------:R-:W-:Y:S04]  /*0f60*/  BSSY.RECONVERGENT B2, `(.L_x_35) ;  /* 0x0000007000027945 */ /* 0x000fe80003800200 */
[----:B------:R-:W-:Y:S05]  /*0f70*/  @P3 BRA `(.L_x_36) ;  /* 0x0000000000143947 */ /* 0x000fea0003800000 */
[----:B------:R-:W3:Y:S01]  /*0f80*/  S2UR UR5, SR_CgaCtaId ;  /* 0x00000000000579c3 */ /* 0x000ee20000008800 */
[----:B------:R-:W-:Y:S01]  /*0f90*/  UMOV UR4, 0x400 ;  /* 0x0000040000047882 */ /* 0x000fe20000000000 */
[----:B012---:R-:W-:Y:S01]  /*0fa0*/  LOP3.LUT R4, R14, 0xfc, RZ, 0xc0, !PT ;  /* 0x000000fc0e047812 */ /* 0x007fe200078ec0ff */
[----:B---3--:R-:W-:-:S09]  /*0fb0*/  ULEA UR4, UR5, UR4, 0x18 ;  /* 0x0000000405047291 */ /* 0x008fd2000f8ec0ff */
[----:B------:R3:W-:Y:S03]  /*0fc0*/  ATOMS.POPC.INC.32 RZ, [R4+UR4] ;  /* 0x0000000004ff7f8c */ /* 0x0007e6000d800004 */
.L_x_36:
[----:B------:R-:W-:Y:S05]  /*0fd0*/  BSYNC.RECONVERGENT B2 ;  /* 0x0000000000027941 */ /* 0x000fea0003800200 */
.L_x_35:
[----:B------:R-:W-:-:S07]  /*0fe0*/  VIADD R2, R2, 0x4 ;  /* 0x0000000402027836 */ /* 0x000fce0000000000 */
.L_x_28:
[----:B------:R-:W-:Y:S05]  /*0ff0*/  BSYNC.RECONVERGENT B1 ;  /* 0x0000000000017941 */ /* 0x000fea0003800200 */
.L_x_27:
[----:B------:R-:W-:-:S13]  /*1000*/  ISETP.NE.AND P0, PT, R15, RZ, PT ;  /* 0x000000ff0f00720c */ /* 0x000fda0003f05270 */
[----:B------:R-:W-:Y:S05]  /*1010*/  @!P0 BRA `(.L_x_7) ;  /* 0x0000000000c08947 */ /* 0x000fea0003800000 */
[----:B------:R-:W-:Y:S01]  /*1020*/  ISETP.NE.AND P0, PT, R15, 0x1, PT ;  /* 0x000000010f00780c */ /* 0x000fe20003f05270 */
[----:B------:R-:W-:-:S12]  /*1030*/  BSSY.RECONVERGENT B1, `(.L_x_37) ;  /* 0x000001e000017945 */ /* 0x000fd80003800200 */
[----:B------:R-:W-:Y:S05]  /*1040*/  @!P0 BRA `(.L_x_38) ;  /* 0x0000000000708947 */ /* 0x000fea0003800000 */
[----:B------:R-:W0:Y:S02]  /*1050*/  LDCU.64 UR4, c[0x0][0x380] ;  /* 0x00007000ff0477ac */ /* 0x000e240008000a00 */
[----:B0123--:R-:W-:-:S05]  /*1060*/  IADD3 R4, P0, PT, R2, UR4, RZ ;  /* 0x0000000402047c10 */ /* 0x00ffca000ff1e0ff */
[----:B------:R-:W-:-:S05]  /*1070*/  IMAD.X R5, RZ, RZ, UR5, P0 ;  /* 0x00000005ff057e24 */ /* 0x000fca00080e06ff */
[----:B------:R-:W2:Y:S04]  /*1080*/  LDG.E.U8 R6, desc[UR6][R4.64] ;  /* 0x0000000604067981 */ /* 0x000ea8000c1e1100 */
[----:B----4-:R-:W3:Y:S01]  /*1090*/  LDG.E.U8 R8, desc[UR6][R4.64+0x1] ;  /* 0x0000010604087981 */ /* 0x010ee2000c1e1100 */
[----:B------:R-:W-:Y:S01]  /*10a0*/  BSSY.RECONVERGENT B2, `(.L_x_39) ;  /* 0x000000d000027945 */ /* 0x000fe20003800200 */
[----:B--2---:R-:W-:Y:S02]  /*10b0*/  VIADD R9, R6, 0xffffff9f ;  /* 0xffffff9f06097836 */ /* 0x004fe40000000000 */
[----:B---3--:R-:W-:-:S03]  /*10c0*/  VIADD R10, R8, 0xffffff9f ;  /* 0xffffff9f080a7836 */ /* 0x008fc60000000000 */
[----:B------:R-:W-:-:S04]  /*10d0*/  LOP3.LUT R6, R9, 0xff, RZ, 0xc0, !PT ;  /* 0x000000ff09067812 */ /* 0x000fc800078ec0ff */
[----:B------:R-:W-:Y:S02]  /*10e0*/  ISETP.GT.U32.AND P0, PT, R6, 0x19, PT ;  /* 0x000000190600780c */ /* 0x000fe40003f04070 */
[----:B------:R-:W-:-:S04]  /*10f0*/  LOP3.LUT R8, R10, 0xff, RZ, 0xc0, !PT ;  /* 0x000000ff0a087812 */ /* 0x000fc800078ec0ff */
[----:B------:R-:W-:-:S07]  /*1100*/  ISETP.GT.U32.AND P1, PT, R8, 0x19, PT ;  /* 0x000000190800780c */ /* 0x000fce0003f24070 */
[----:B------:R-:W-:Y:S06]  /*1110*/  @P0 BRA `(.L_x_40) ;  /* 0x0000000000140947 */ /* 0x000fec0003800000 */
[----:B------:R-:W0:Y:S01]  /*1120*/  S2UR UR5, SR_CgaCtaId ;  /* 0x00000000000579c3 */ /* 0x000e220000008800 */
[----:B------:R-:W-:Y:S01]  /*1130*/  UMOV UR4, 0x400 ;  /* 0x0000040000047882 */ /* 0x000fe20000000000 */
[----:B------:R-:W-:Y:S01]  /*1140*/  LOP3.LUT R4, R9, 0xfc, RZ, 0xc0, !PT ;  /* 0x000000fc09047812 */ /* 0x000fe200078ec0ff */
[----:B0-----:R-:W-:-:S09]  /*1150*/  ULEA UR4, UR5, UR4, 0x18 ;  /* 0x0000000405047291 */ /* 0x001fd2000f8ec0ff */
[----:B------:R0:W-:Y:S03]  /*1160*/  ATOMS.POPC.INC.32 RZ, [R4+UR4] ;  /* 0x0000000004ff7f8c */ /* 0x0001e6000d800004 */
.L_x_40:
[----:B------:R-:W-:Y:S05]  /*1170*/  BSYNC.RECONVERGENT B2 ;  /* 0x0000000000027941 */ /* 0x000fea0003800200 */
.L_x_39:
[----:B------:R-:W-:Y:S04]  /*1180*/  BSSY.RECONVERGENT B2, `(.L_x_41) ;  /* 0x0000007000027945 */ /* 0x000fe80003800200 */
[----:B------:R-:W-:Y:S05]  /*1190*/  @P1 BRA `(.L_x_42) ;  /* 0x0000000000141947 */ /* 0x000fea0003800000 */
[----:B------:R-:W1:Y:S01]  /*11a0*/  S2UR UR5, SR_CgaCtaId ;  /* 0x00000000000579c3 */ /* 0x000e620000008800 */
[----:B------:R-:W-:Y:S01]  /*11b0*/  UMOV UR4, 0x400 ;  /* 0x0000040000047882 */ /* 0x000fe20000000000 */
[----:B0-----:R-:W-:Y:S01]  /*11c0*/  LOP3.LUT R4, R10, 0xfc, RZ, 0xc0, !PT ;  /* 0x000000fc0a047812 */ /* 0x001fe200078ec0ff */
[----:B-1----:R-:W-:-:S09]  /*11d0*/  ULEA UR4, UR5, UR4, 0x18 ;  /* 0x0000000405047291 */ /* 0x002fd2000f8ec0ff */
[----:B------:R1:W-:Y:S03]  /*11e0*/  ATOMS.POPC.INC.32 RZ, [R4+UR4] ;  /* 0x0000000004ff7f8c */ /* 0x0003e6000d800004 */
.L_x_42:
[----:B------:R-:W-:Y:S05]  /*11f0*/  BSYNC.RECONVERGENT B2 ;  /* 0x0000000000027941 */ /* 0x000fea0003800200 */
.L_x_41:
[----:B------:R-:W-:-:S07]  /*1200*/  VIADD R2, R2, 0x2 ;  /* 0x0000000202027836 */ /* 0x000fce0000000000 */
.L_x_38:
[----:B------:R-:W-:Y:S05]  /*1210*/  BSYNC.RECONVERGENT B1 ;  /* 0x0000000000017941 */ /* 0x000fea0003800200 */
.L_x_37:
[----:B------:R-:W-:-:S04]  /*1220*/  LOP3.LUT R7, R7, 0x1, RZ, 0xc0, !PT ;  /* 0x0000000107077812 */ /* 0x000fc800078ec0ff */
[----:B------:R-:W-:-:S13]  /*1230*/  ISETP.NE.U32.AND P0, PT, R7, 0x1, PT ;  /* 0x000000010700780c */ /* 0x000fda0003f05070 */
[----:B------:R-:W-:Y:S05]  /*1240*/  @P0 BRA `(.L_x_7) ;  /* 0x0000000000340947 */ /* 0x000fea0003800000 */
[----:B------:R-:W0:Y:S02]  /*1250*/  LDCU.64 UR4, c[0x0][0x380] ;  /* 0x00007000ff0477ac */ /* 0x000e240008000a00 */
[----:B0123--:R-:W-:-:S05]  /*1260*/  IADD3 R4, P0, PT, R2, UR4, RZ ;  /* 0x0000000402047c10 */ /* 0x00ffca000ff1e0ff */
[----:B------:R-:W-:-:S05]  /*1270*/  IMAD.X R5, RZ, RZ, UR5, P0 ;  /* 0x00000005ff057e24 */ /* 0x000fca00080e06ff */
[----:B------:R-:W2:Y:S02]  /*1280*/  LDG.E.U8 R4, desc[UR6][R4.64] ;  /* 0x0000000604047981 */ /* 0x000ea4000c1e1100 */
[----:B--2---:R-:W-:-:S05]  /*1290*/  VIADD R6, R4, 0xffffff9f ;  /* 0xffffff9f04067836 */ /* 0x004fca0000000000 */
[----:B------:R-:W-:-:S04]  /*12a0*/  LOP3.LUT R2, R6, 0xff, RZ, 0xc0, !PT ;  /* 0x000000ff06027812 */ /* 0x000fc800078ec0ff */
[----:B------:R-:W-:-:S13]  /*12b0*/  ISETP.GT.U32.AND P0, PT, R2, 0x19, PT ;  /* 0x000000190200780c */ /* 0x000fda0003f04070 */
[----:B------:R-:W-:Y:S05]  /*12c0*/  @P0 BRA `(.L_x_7) ;  /* 0x0000000000140947 */ /* 0x000fea0003800000 */
[----:B------:R-:W0:Y:S01]  /*12d0*/  S2UR UR5, SR_CgaCtaId ;  /* 0x00000000000579c3 */ /* 0x000e220000008800 */
[----:B------:R-:W-:Y:S01]  /*12e0*/  UMOV UR4, 0x400 ;  /* 0x0000040000047882 */ /* 0x000fe20000000000 */
[----:B------:R-:W-:Y:S01]  /*12f0*/  LOP3.LUT R2, R6, 0xfc, RZ, 0xc0, !PT ;  /* 0x000000fc06027812 */ /* 0x000fe200078ec0ff */
[----:B0-----:R-:W-:-:S09]  /*1300*/  ULEA UR4, UR5, UR4, 0x18 ;  /* 0x0000000405047291 */ /* 0x001fd2000f8ec0ff */
[----:B------:R0:W-:Y:S03]  /*1310*/  ATOMS.POPC.INC.32 RZ, [R2+UR4] ;  /* 0x0000000002ff7f8c */ /* 0x0001e6000d800004 */
.L_x_7:
[----:B------:R-:W-:Y:S05]  /*1320*/  BSYNC.RECONVERGENT B0 ;  /* 0x0000000000007941 */ /* 0x000fea0003800200 */
.L_x_6:
[----:B------:R-:W-:Y:S01]  /*1330*/  BAR.SYNC.DEFER_BLOCKING 0x0 ;  /* 0x0000000000007b1d */ /* 0x000fe20000010000 */
[----:B------:R-:W-:-:S13]  /*1340*/  ISETP.GT.U32.AND P0, PT, R3, 0xff, PT ;  /* 0x000000ff0300780c */ /* 0x000fda0003f04070 */
[----:B------:R-:W-:Y:S05]  /*1350*/  @P0 EXIT ;  /* 0x000000000000094d */ /* 0x000fea0003800000 */
[----:B---34-:R-:W3:Y:S01]  /*1360*/  I2F.U32.RP R8, R0 ;  /* 0x0000000000087306 */ /* 0x018ee20000209000 */
[----:B0-----:R-:W-:Y:S01]  /*1370*/  IMAD.IADD R2, R3, 0x1, R0 ;  /* 0x0000000103027824 */ /* 0x001fe200078e0200 */
[----:B------:R-:W-:Y:S01]  /*1380*/  ISETP.NE.U32.AND P2, PT, R0, RZ, PT ;  /* 0x000000ff0000720c */ /* 0x000fe20003f45070 */
[----:B------:R-:W-:Y:S03]  /*1390*/  BSSY.RECONVERGENT B0, `(.L_x_43) ;  /* 0x000002e000007945 */ /* 0x000fe60003800200 */
[C---:B------:R-:W-:Y:S02]  /*13a0*/  ISETP.GE.U32.AND P0, PT, R2.reuse, 0x100, PT ;  /* 0x000001000200780c */ /* 0x040fe40003f06070 */
[----:B------:R-:W-:Y:S02]  /*13b0*/  VIMNMX.U32 R7, PT, PT, R2, 0x100, !PT ;  /* 0x0000010002077848 */ /* 0x000fe40007fe0000 */
[----:B------:R-:W-:-:S04]  /*13c0*/  SEL R6, RZ, 0x1, P0 ;  /* 0x00000001ff067807 */ /* 0x000fc80000000000 */
[----:B------:R-:W-:Y:S01]  /*13d0*/  IADD3 R7, PT, PT, R7, -R2, -R6 ;  /* 0x8000000207077210 */ /* 0x000fe20007ffe806 */
[----:B---3--:R-:W1:Y:S02]  /*13e0*/  MUFU.RCP R8, R8 ;  /* 0x0000000800087308 */ /* 0x008e640000001000 */
[----:B-12---:R-:W-:-:S06]  /*13f0*/  VIADD R4, R8, 0xffffffe ;  /* 0x0ffffffe08047836 */ /* 0x006fcc0000000000 */
[----:B------:R0:W1:Y:S02]  /*1400*/  F2I.FTZ.U32.TRUNC.NTZ R5, R4 ;  /* 0x0000000400057305 */ /* 0x000064000021f000 */
[----:B0-----:R-:W-:Y:S02]  /*1410*/  IMAD.MOV.U32 R4, RZ, RZ, RZ ;  /* 0x000000ffff047224 */ /* 0x001fe400078e00ff */
[----:B-1----:R-:W-:-:S04]  /*1420*/  IMAD.MOV R9, RZ, RZ, -R5 ;  /* 0x000000ffff097224 */ /* 0x002fc800078e0a05 */
[----:B------:R-:W-:-:S04]  /*1430*/  IMAD R9, R9, R0, RZ ;  /* 0x0000000009097224 */ /* 0x000fc800078e02ff */
[----:B------:R-:W-:-:S06]  /*1440*/  IMAD.HI.U32 R8, R5, R9, R4 ;  /* 0x0000000905087227 */ /* 0x000fcc00078e0004 */
        /* <DEDUP_REMOVED lines=10> */
[----:B------:R-:W-:-:S04]  /*14f0*/  LOP3.LUT R2, R8, 0x3, RZ, 0xc0, !PT ;  /* 0x0000000308027812 */ /* 0x000fc800078ec0ff */
[----:B------:R-:W-:-:S13]  /*1500*/  ISETP.NE.AND P0, PT, R2, 0x3, PT ;  /* 0x000000030200780c */ /* 0x000fda0003f05270 */
[----:B------:R-:W-:Y:S05]  /*1510*/  @!P0 BRA `(.L_x_44) ;  /* 0x0000000000548947 */ /* 0x000fea0003800000 */
[----:B------:R-:W0:Y:S01]  /*1520*/  S2UR UR5, SR_CgaCtaId ;  /* 0x00000000000579c3 */ /* 0x000e220000008800 */
[----:B------:R-:W-:Y:S01]  /*1530*/  VIADD R2, R8, 0x1 ;  /* 0x0000000108027836 */ /* 0x000fe20000000000 */
[----:B------:R-:W-:-:S04]  /*1540*/  UMOV UR4, 0x400 ;  /* 0x0000040000047882 */ /* 0x000fc80000000000 */
[----:B------:R-:W-:Y:S02]  /*1550*/  LOP3.LUT R2, R2, 0x3, RZ, 0xc0, !PT ;  /* 0x0000000302027812 */ /* 0x000fe400078ec0ff */
[----:B------:R-:W1:Y:S03]  /*1560*/  LDC.64 R4, c[0x0][0x390] ;  /* 0x0000e400ff047b82 */ /* 0x000e660000000a00 */
[----:B------:R-:W-:Y:S01]  /*1570*/  IMAD.MOV R6, RZ, RZ, -R2 ;  /* 0x000000ffff067224 */ /* 0x000fe200078e0a02 */
[----:B0-----:R-:W-:-:S06]  /*1580*/  ULEA UR4, UR5, UR4, 0x18 ;  /* 0x0000000405047291 */ /* 0x001fcc000f8ec0ff */
[C---:B------:R-:W-:Y:S01]  /*1590*/  LEA R7, R3.reuse, UR4, 0x2 ;  /* 0x0000000403077c11 */ /* 0x040fe2000f8e10ff */
[----:B-1----:R-:W-:-:S04]  /*15a0*/  IMAD.WIDE.U32 R4, R3, 0x4, R4 ;  /* 0x0000000403047825 */ /* 0x002fc800078e0004 */
[----:B------:R-:W-:-:S07]  /*15b0*/  IMAD R3, R2, R0, R3 ;  /* 0x0000000002037224 */ /* 0x000fce00078e0203 */
.L_x_47:
[----:B------:R-:W0:Y:S01]  /*15c0*/  LDS R9, [R7] ;  /* 0x0000000007097984 */ /* 0x000e220000000800 */
[----:B------:R-:W-:Y:S01]  /*15d0*/  VIADD R6, R6, 0x1 ;  /* 0x0000000106067836 */ /* 0x000fe20000000000 */
[----:B------:R-:W-:Y:S04]  /*15e0*/  BSSY.RECONVERGENT B1, `(.L_x_45) ;  /* 0x0000005000017945 */ /* 0x000fe80003800200 */
[----:B------:R-:W-:Y:S02]  /*15f0*/  ISETP.NE.AND P1, PT, R6, RZ, PT ;  /* 0x000000ff0600720c */ /* 0x000fe40003f25270 */
[----:B0-----:R-:W-:-:S13]  /*1600*/  ISETP.NE.AND P0, PT, R9, RZ, PT ;  /* 0x000000ff0900720c */ /* 0x001fda0003f05270 */
[----:B------:R-:W-:Y:S05]  /*1610*/  @!P0 BRA `(.L_x_46) ;  /* 0x0000000000048947 */ /* 0x000fea0003800000 */
[----:B------:R0:W-:Y:S02]  /*1620*/  REDG.E.ADD.STRONG.GPU desc[UR6][R4.64], R9 ;  /* 0x000000090400798e */ /* 0x0001e4000c12e106 */
.L_x_46:
[----:B------:R-:W-:Y:S05]  /*1630*/  BSYNC.RECONVERGENT B1 ;  /* 0x0000000000017941 */ /* 0x000fea0003800200 */
.L_x_45:
[C---:B------:R-:W-:Y:S02]  /*1640*/  IMAD R7, R0.reuse, 0x4, R7 ;  /* 0x0000000400077824 */ /* 0x040fe400078e0207 */
[----:B0-----:R-:W-:Y:S01]  /*1650*/  IMAD.WIDE.U32 R4, R0, 0x4, R4 ;  /* 0x0000000400047825 */ /* 0x001fe200078e0004 */
[----:B------:R-:W-:Y:S06]  /*1660*/  @P1 BRA `(.L_x_47) ;  /* 0xfffffffc00d41947 */ /* 0x000fec000383ffff */
.L_x_44:
[----:B------:R-:W-:Y:S05]  /*1670*/  BSYNC.RECONVERGENT B0 ;  /* 0x0000000000007941 */ /* 0x000fea0003800200 */
.L_x_43:
[----:B------:R-:W-:-:S13]  /*1680*/  ISETP.GE.U32.AND P0, PT, R8, 0x3, PT ;  /* 0x000000030800780c */ /* 0x000fda0003f06070 */
[----:B------:R-:W-:Y:S05]  /*1690*/  @!P0 EXIT ;  /* 0x000000000000894d */ /* 0x000fea0003800000 */
[----:B------:R-:W0:Y:S01]  /*16a0*/  S2UR UR5, SR_CgaCtaId ;  /* 0x00000000000579c3 */ /* 0x000e220000008800 */
[----:B------:R-:W-:Y:S01]  /*16b0*/  UMOV UR4, 0x400 ;  /* 0x0000040000047882 */ /* 0x000fe20000000000 */
[C-C-:B------:R-:W-:Y:S02]  /*16c0*/  IMAD R9, R0.reuse, 0x2, R3.reuse ;  /* 0x0000000200097824 */ /* 0x140fe400078e0203 */
[----:B------:R-:W-:Y:S02]  /*16d0*/  IMAD R11, R0, 0x3, R3 ;  /* 0x00000003000b7824 */ /* 0x000fe400078e0203 */
[----:B------:R-:W-:Y:S02]  /*16e0*/  IMAD.IADD R13, R3, 0x1, R0 ;  /* 0x00000001030d7824 */ /* 0x000fe400078e0200 */
[----:B------:R-:W1:Y:S01]  /*16f0*/  LDC.64 R4, c[0x0][0x390] ;  /* 0x0000e400ff047b82 */ /* 0x000e620000000a00 */
[----:B0-----:R-:W-:-:S06]  /*1700*/  ULEA UR4, UR5, UR4, 0x18 ;  /* 0x0000000405047291 */ /* 0x001fcc000f8ec0ff */
[----:B------:R-:W-:-:S07]  /*1710*/  LEA R15, R3, UR4, 0x2 ;  /* 0x00000004030f7c11 */ /* 0x000fce000f8e10ff */
.L_x_56:
[----:B------:R-:W0:Y:S01]  /*1720*/  LDS R17, [R15] ;  /* 0x000000000f117984 */ /* 0x000e220000000800 */
[C-C-:B------:R-:W-:Y:S01]  /*1730*/  IMAD R2, R0.reuse, 0x4, R15.reuse ;  /* 0x0000000400027824 */ /* 0x140fe200078e020f */
[----:B------:R-:W-:Y:S01]  /*1740*/  BSSY.RECONVERGENT B0, `(.L_x_48) ;  /* 0x000000d000007945 */ /* 0x000fe20003800200 */
[C-C-:B------:R-:W-:Y:S02]  /*1750*/  IMAD R6, R0.reuse, 0x8, R15.reuse ;  /* 0x0000000800067824 */ /* 0x140fe400078e020f */
[----:B------:R-:W-:Y:S01]  /*1760*/  IMAD R7, R0, 0xc, R15 ;  /* 0x0000000c00077824 */ /* 0x000fe200078e020f */
[----:B------:R-:W2:Y:S04]  /*1770*/  LDS R19, [R2] ;  /* 0x0000000002137984 */ /* 0x000ea80000000800 */
[----:B------:R-:W3:Y:S04]  /*1780*/  LDS R21, [R6] ;  /* 0x0000000006157984 */ /* 0x000ee80000000800 */
[----:B------:R-:W4:Y:S01]  /*1790*/  LDS R23, [R7] ;  /* 0x0000000007177984 */ /* 0x000f220000000800 */
[----:B0-----:R-:W-:-:S02]  /*17a0*/  ISETP.NE.AND P0, PT, R17, RZ, PT ;  /* 0x000000ff1100720c */ /* 0x001fc40003f05270 */
[----:B--2---:R-:W-:Y:S02]  /*17b0*/  ISETP.NE.AND P1, PT, R19, RZ, PT ;  /* 0x000000ff1300720c */ /* 0x004fe40003f25270 */
[----:B---3--:R-:W-:Y:S02]  /*17c0*/  ISETP.NE.AND P2, PT, R21, RZ, PT ;  /* 0x000000ff1500720c */ /* 0x008fe40003f45270 */
[----:B----4-:R-:W-:-:S07]  /*17d0*/  ISETP.NE.AND P3, PT, R23, RZ, PT ;  /* 0x000000ff1700720c */ /* 0x010fce0003f65270 */
[----:B------:R-:W-:Y:S06]  /*17e0*/  @!P0 BRA `(.L_x_49) ;  /* 0x0000000000088947 */ /* 0x000fec0003800000 */
[----:B-1----:R-:W-:-:S05]  /*17f0*/  IMAD.WIDE.U32 R6, R3, 0x4, R4 ;  /* 0x0000000403067825 */ /* 0x002fca00078e0004 */
[----:B------:R0:W-:Y:S02]  /*1800*/  REDG.E.ADD.STRONG.GPU desc[UR6][R6.64], R17 ;  /* 0x000000110600798e */ /* 0x0001e4000c12e106 */
.L_x_49:
[----:B------:R-:W-:Y:S05]  /*1810*/  BSYNC.RECONVERGENT B0 ;  /* 0x0000000000007941 */ /* 0x000fea0003800200 */
.L_x_48:
[----:B------:R-:W-:Y:S04]  /*1820*/  BSSY.RECONVERGENT B0, `(.L_x_50) ;  /* 0x0000004000007945 */ /* 0x000fe80003800200 */
[----:B------:R-:W-:Y:S05]  /*1830*/  @!P1 BRA `(.L_x_51) ;  /* 0x0000000000089947 */ /* 0x000fea0003800000 */
[----:B01----:R-:W-:-:S05]  /*1840*/  IMAD.WIDE.U32 R6, R13, 0x4, R4 ;  /* 0x000000040d067825 */ /* 0x003fca00078e0004 */
[----:B------:R2:W-:Y:S02]  /*1850*/  REDG.E.ADD.STRONG.GPU desc[UR6][R6.64], R19 ;  /* 0x000000130600798e */ /* 0x0005e4000c12e106 */
.L_x_51:
[----:B------:R-:W-:Y:S05]  /*1860*/  BSYNC.RECONVERGENT B0 ;  /* 0x0000000000007941 */ /* 0x000fea0003800200 */
.L_x_50:
[----:B------:R-:W-:Y:S04]  /*1870*/  BSSY.RECONVERGENT B0, `(.L_x_52) ;  /* 0x0000004000007945 */ /* 0x000fe80003800200 */
[----:B------:R-:W-:Y:S05]  /*1880*/  @!P2 BRA `(.L_x_53) ;  /* 0x000000000008a947 */ /* 0x000fea0003800000 */
[----:B012---:R-:W-:-:S05]  /*1890*/  IMAD.WIDE.U32 R6, R9, 0x4, R4 ;  /* 0x0000000409067825 */ /* 0x007fca00078e0004 */
[----:B------:R3:W-:Y:S02]  /*18a0*/  REDG.E.ADD.STRONG.GPU desc[UR6][R6.64], R21 ;  /* 0x000000150600798e */ /* 0x0007e4000c12e106 */
.L_x_53:
[----:B------:R-:W-:Y:S05]  /*18b0*/  BSYNC.RECONVERGENT B0 ;  /* 0x0000000000007941 */ /* 0x000fea0003800200 */
.L_x_52:
[----:B------:R-:W-:Y:S01]  /*18c0*/  BSSY.RECONVERGENT B0, `(.L_x_54) ;  /* 0x0000005000007945 */ /* 0x000fe20003800200 */
[----:B0-23--:R-:W-:-:S03]  /*18d0*/  IADD3 R7, PT, PT, R0, R3, R0 ;  /* 0x0000000300077210 */ /* 0x00dfc60007ffe000 */
[----:B------:R-:W-:Y:S05]  /*18e0*/  @!P3 BRA `(.L_x_55) ;  /* 0x000000000008b947 */ /* 0x000fea0003800000 */
[----:B-1----:R-:W-:-:S05]  /*18f0*/  IMAD.WIDE.U32 R2, R11, 0x4, R4 ;  /* 0x000000040b027825 */ /* 0x002fca00078e0004 */
[----:B------:R0:W-:Y:S02]  /*1900*/  REDG.E.ADD.STRONG.GPU desc[UR6][R2.64], R23 ;  /* 0x000000170200798e */ /* 0x0001e4000c12e106 */
.L_x_55:
[----:B------:R-:W-:Y:S05]  /*1910*/  BSYNC.RECONVERGENT B0 ;  /* 0x0000000000007941 */ /* 0x000fea0003800200 */
.L_x_54:
[C---:B0-----:R-:W-:Y:S01]  /*1920*/  IADD3 R3, PT, PT, R0.reuse, R7, R0 ;  /* 0x0000000700037210 */ /* 0x041fe20007ffe000 */
[C---:B------:R-:W-:Y:S02]  /*1930*/  IMAD R9, R0.reuse, 0x4, R9 ;  /* 0x0000000400097824 */ /* 0x040fe400078e0209 */
[C---:B------:R-:W-:Y:S01]  /*1940*/  IMAD R11, R0.reuse, 0x4, R11 ;  /* 0x00000004000b7824 */ /* 0x040fe200078e020b */
[----:B------:R-:W-:Y:S01]  /*1950*/  ISETP.GE.U32.AND P0, PT, R3, 0x100, PT ;  /* 0x000001000300780c */ /* 0x000fe20003f06070 */
[C---:B------:R-:W-:Y:S02]  /*1960*/  IMAD R13, R0.reuse, 0x4, R13 ;  /* 0x00000004000d7824 */ /* 0x040fe400078e020d */
[----:B------:R-:W-:-:S10]  /*1970*/  IMAD R15, R0, 0x10, R15 ;  /* 0x00000010000f7824 */ /* 0x000fd400078e020f */
[----:B------:R-:W-:Y:S05]  /*1980*/  @!P0 BRA `(.L_x_56) ;  /* 0xfffffffc00648947 */ /* 0x000fea000383ffff */
[----:B------:R-:W-:Y:S05]  /*1990*/  EXIT ;  /* 0x000000000000794d */ /* 0x000fea0003800000 */
.L_x_57:
[----:B------:R-:W-:-:S00]  /*19a0*/  BRA `(.L_x_57) ;  /* 0xfffffffc00fc7947 */ /* 0x000fc0000383ffff */
[----:B------:R-:W-:-:S00]  /*19b0*/  NOP ;  /* 0x0000000000007918 */ /* 0x000fc00000000000 */
        /* <DEDUP_REMOVED lines=12> */
.L_x_58:


//--------------------- .nv.shared._Z20histo_private_kernelPcjPj --------------------------
	.section	.nv.shared._Z20histo_private_kernelPcjPj,"aw",@nobits
	.sectionflags	@""
	.align	4
.nv.shared._Z20histo_private_kernelPcjPj:
	.zero		2048


//--------------------- .nv.shared.reserved.0     --------------------------
	.section	.nv.shared.reserved.0,"aw",@nobits
	.weak		__nv_reservedSMEM_offset_0_alias
	.size		__nv_reservedSMEM_offset_0_alias, 0, 64
	.other		__nv_reservedSMEM_offset_0_alias,@"STO_CUDA_RESERVED_SHARED STV_DEFAULT"
__nv_reservedSMEM_offset_0_alias:
	.zero		0
	.zero		64


//--------------------- .nv.constant0._Z20histo_private_kernelPcjPj --------------------------
	.section	.nv.constant0._Z20histo_private_kernelPcjPj,"a",@progbits
	.sectionflags	@""
	.align	4
.nv.constant0._Z20histo_private_kernelPcjPj:
	.zero		920


//--------------------- SYMBOLS --------------------------

	.type		.nv.reservedSmem.offset0,@object
	.size		.nv.reservedSmem.offset0,0x4
	.type		.nv.reservedSmem.cap,@object
	.size		.nv.reservedSmem.cap,0x4
